// auto-generated by cutlass_sweep.gemm — config: {"arch": "sm_90", "cluster_m": 1, "cluster_n": 1, "dtype": "fp32", "dtype_b": "fp32", "layout": "nt", "stages": 2, "tile_k": 32, "tile_m": 64, "tile_n": 256}
#include "cutlass/cutlass.h"
#include "cutlass/gemm/collective/collective_builder.hpp"
#include "cutlass/gemm/device/gemm_universal_adapter.h"
#include "cutlass/gemm/kernel/gemm_universal.hpp"
#include "cutlass/epilogue/collective/collective_builder.hpp"

using ElemA = float;
using ElemB = float;
using ElemCD = float;
using Acc  = float;
using TileShape    = cute::Shape<cute::_64, cute::_256, cute::_32>;
using ClusterShape = cute::Shape<cute::_1, cute::_1, cute::_1>;

using CollectiveEpilogue = typename cutlass::epilogue::collective::CollectiveBuilder<
    cutlass::arch::Sm90, cutlass::arch::OpClassTensorOp,
    TileShape, ClusterShape,
    cutlass::epilogue::collective::EpilogueTileAuto,
    Acc, Acc,
    ElemCD, cutlass::layout::RowMajor, 128 / cutlass::sizeof_bits<ElemCD>::value,
    ElemCD, cutlass::layout::RowMajor, 128 / cutlass::sizeof_bits<ElemCD>::value,
    cutlass::epilogue::collective::EpilogueScheduleAuto
  >::CollectiveOp;

using CollectiveMainloop = typename cutlass::gemm::collective::CollectiveBuilder<
    cutlass::arch::Sm90, cutlass::arch::OpClassTensorOp,
    ElemA, cutlass::layout::RowMajor, 128 / cutlass::sizeof_bits<ElemA>::value,
    ElemB, cutlass::layout::ColumnMajor, 128 / cutlass::sizeof_bits<ElemB>::value,
    Acc,
    TileShape, ClusterShape,
    cutlass::gemm::collective::StageCount<2>,
    cutlass::gemm::collective::KernelScheduleAuto
  >::CollectiveOp;

using GemmKernel = cutlass::gemm::kernel::GemmUniversal<
    cute::Shape<int,int,int,int>,
    CollectiveMainloop,
    CollectiveEpilogue
>;
using Gemm = cutlass::gemm::device::GemmUniversalAdapter<GemmKernel>;

// Force the device kernel symbol into the cubin without needing a host main.
auto* _anchor = &cutlass::device_kernel<GemmKernel>;


// ===== COMPILED SASS (sm_90a) =====

	.target	sm_90a

	.elftype	@"ET_EXEC"


//--------------------- .note.nv.tkinfo           --------------------------
	.section	.note.nv.tkinfo,"",@"SHT_NOTE"
	.sectionflags	@"SHF_NOTE_NV_TKINFO"
	.tkinfo
        /*0018*/ 	.word	0x00000002
        /*0030*/ 	.string	""
        /*0030*/ 	.string	"ptxas"
        /*0030*/ 	.string	"Cuda compilation tools, release 13.0, V13.0.88"
        /*0030*/ 	.string	"Build cuda_13.0.r13.0/compiler.36424714_0"
        /*0030*/ 	.string	"-arch sm_90a -m 64 "



//--------------------- .note.nv.cuinfo           --------------------------
	.section	.note.nv.cuinfo,"",@"SHT_NOTE"
	.sectionflags	@"SHF_NOTE_NV_CUINFO"
        /*0018*/ 	.short	0x0002
        /*001a*/ 	.short	0x005a
        /*001c*/ 	.short	0x0082
	.zero		2


//--------------------- .nv.info                  --------------------------
	.section	.nv.info,"",@"SHT_CUDA_INFO"
	.align	4


	//----- nvinfo : EIATTR_REGCOUNT
	.align		4
        /*0000*/ 	.byte	0x04, 0x2f
        /*0002*/ 	.short	(.L_15 - .L_14)
	.align		4
.L_14:
        /*0004*/ 	.word	index@(_ZN7cutlass13device_kernelINS_4gemm6kernel13GemmUniversalIN4cute5tupleIJiiiiEEENS1_10collective13CollectiveMmaINS1_34MainloopSm90TmaGmmaWarpSpecializedILi2ENS5_IJNS4_1CILi1EEESB_SB_EEENS1_32KernelTmaWarpSpecializedPingpongEEENS5_IJNSA_ILi64EEENSA_ILi256EEENSA_ILi32EEEEEEfNS5_IJlSB_lEEEfSJ_NS4_8TiledMMAINS4_8MMA_AtomIJNS4_4SM904GMMA30MMA_64x256x8_F32TF32TF32_SS_TNILNSN_7ScaleInE1ELSP_1EEEEEENS4_6LayoutISC_NS5_IJNSA_ILi0EEEST_ST_EEEEENS5_IJNS4_10UnderscoreESW_SW_EEEEENS4_13SM90_TMA_LOADENS4_14ComposedLayoutINS4_7SwizzleILi3ELi4ELi3EEENS4_18smem_ptr_flag_bitsILi32EEENSS_INS5_IJNSA_ILi8EEESH_EEENS5_IJSH_SB_EEEEEEEvNS4_8identityESZ_S19_vS1A_EENS_8epilogue10collective6detail29Sm90TmaWarpSpecializedAdapterINS1D_15DefaultEpilogueIfSJ_SJ_NS1C_6thread17LinearCombinationIfLi1EffLNS1H_9ScaleType4KindE0ELNS_15FloatRoundStyleE2EfEENS1_15EpilogueDefaultEEEEEvvEEEEvNT_6ParamsE)
        /*0008*/ 	.word	0x000000a8


	//----- nvinfo : EIATTR_FRAME_SIZE
	.align		4
.L_15:
        /*000c*/ 	.byte	0x04, 0x11
        /*000e*/ 	.short	(.L_17 - .L_16)
	.align		4
.L_16:
        /*0010*/ 	.word	index@(_ZN7cutlass13device_kernelINS_4gemm6kernel13GemmUniversalIN4cute5tupleIJiiiiEEENS1_10collective13CollectiveMmaINS1_34MainloopSm90TmaGmmaWarpSpecializedILi2ENS5_IJNS4_1CILi1EEESB_SB_EEENS1_32KernelTmaWarpSpecializedPingpongEEENS5_IJNSA_ILi64EEENSA_ILi256EEENSA_ILi32EEEEEEfNS5_IJlSB_lEEEfSJ_NS4_8TiledMMAINS4_8MMA_AtomIJNS4_4SM904GMMA30MMA_64x256x8_F32TF32TF32_SS_TNILNSN_7ScaleInE1ELSP_1EEEEEENS4_6LayoutISC_NS5_IJNSA_ILi0EEEST_ST_EEEEENS5_IJNS4_10UnderscoreESW_SW_EEEEENS4_13SM90_TMA_LOADENS4_14ComposedLayoutINS4_7SwizzleILi3ELi4ELi3EEENS4_18smem_ptr_flag_bitsILi32EEENSS_INS5_IJNSA_ILi8EEESH_EEENS5_IJSH_SB_EEEEEEEvNS4_8identityESZ_S19_vS1A_EENS_8epilogue10collective6detail29Sm90TmaWarpSpecializedAdapterINS1D_15DefaultEpilogueIfSJ_SJ_NS1C_6thread17LinearCombinationIfLi1EffLNS1H_9ScaleType4KindE0ELNS_15FloatRoundStyleE2EfEENS1_15EpilogueDefaultEEEEEvvEEEEvNT_6ParamsE)
        /*0014*/ 	.word	0x00000000


	//----- nvinfo : EIATTR_MIN_STACK_SIZE
	.align		4
.L_17:
        /*0018*/ 	.byte	0x04, 0x12
        /*001a*/ 	.short	(.L_19 - .L_18)
	.align		4
.L_18:
        /*001c*/ 	.word	index@(_ZN7cutlass13device_kernelINS_4gemm6kernel13GemmUniversalIN4cute5tupleIJiiiiEEENS1_10collective13CollectiveMmaINS1_34MainloopSm90TmaGmmaWarpSpecializedILi2ENS5_IJNS4_1CILi1EEESB_SB_EEENS1_32KernelTmaWarpSpecializedPingpongEEENS5_IJNSA_ILi64EEENSA_ILi256EEENSA_ILi32EEEEEEfNS5_IJlSB_lEEEfSJ_NS4_8TiledMMAINS4_8MMA_AtomIJNS4_4SM904GMMA30MMA_64x256x8_F32TF32TF32_SS_TNILNSN_7ScaleInE1ELSP_1EEEEEENS4_6LayoutISC_NS5_IJNSA_ILi0EEEST_ST_EEEEENS5_IJNS4_10UnderscoreESW_SW_EEEEENS4_13SM90_TMA_LOADENS4_14ComposedLayoutINS4_7SwizzleILi3ELi4ELi3EEENS4_18smem_ptr_flag_bitsILi32EEENSS_INS5_IJNSA_ILi8EEESH_EEENS5_IJSH_SB_EEEEEEEvNS4_8identityESZ_S19_vS1A_EENS_8epilogue10collective6detail29Sm90TmaWarpSpecializedAdapterINS1D_15DefaultEpilogueIfSJ_SJ_NS1C_6thread17LinearCombinationIfLi1EffLNS1H_9ScaleType4KindE0ELNS_15FloatRoundStyleE2EfEENS1_15EpilogueDefaultEEEEEvvEEEEvNT_6ParamsE)
        /*0020*/ 	.word	0x00000000
.L_19:


//--------------------- .nv.compat                --------------------------
	.section	.nv.compat,"",@"SHT_CUDA_COMPAT_INFO"
	.align	4
        /*0000*/ 	.byte	0x02, 0x09, 0x01, 0x00, 0x02, 0x02, 0x04, 0x00, 0x02, 0x05, 0x05, 0x00, 0x03, 0x07, 0x01, 0x01
        /*0010*/ 	.byte	0x02, 0x03, 0x01, 0x00, 0x02, 0x06, 0x01, 0x00, 0x04, 0x0b, 0x08, 0x00, 0x00, 0x00, 0x00, 0x00
        /*0020*/ 	.byte	0x00, 0x00, 0x00, 0x00


//--------------------- .nv.info._ZN7cutlass13device_kernelINS_4gemm6kernel13GemmUniversalIN4cute5tupleIJiiiiEEENS1_10collective13CollectiveMmaINS1_34MainloopSm90TmaGmmaWarpSpecializedILi2ENS5_IJNS4_1CILi1EEESB_SB_EEENS1_32KernelTmaWarpSpecializedPingpongEEENS5_IJNSA_ILi64EEENSA_ILi256EEENSA_ILi32EEEEEEfNS5_IJlSB_lEEEfSJ_NS4_8TiledMMAINS4_8MMA_AtomIJNS4_4SM904GMMA30MMA_64x256x8_F32TF32TF32_SS_TNILNSN_7ScaleInE1ELSP_1EEEEEENS4_6LayoutISC_NS5_IJNSA_ILi0EEEST_ST_EEEEENS5_IJNS4_10UnderscoreESW_SW_EEEEENS4_13SM90_TMA_LOADENS4_14ComposedLayoutINS4_7SwizzleILi3ELi4ELi3EEENS4_18smem_ptr_flag_bitsILi32EEENSS_INS5_IJNSA_ILi8EEESH_EEENS5_IJSH_SB_EEEEEEEvNS4_8identityESZ_S19_vS1A_EENS_8epilogue10collective6detail29Sm90TmaWarpSpecializedAdapterINS1D_15DefaultEpilogueIfSJ_SJ_NS1C_6thread17LinearCombinationIfLi1EffLNS1H_9ScaleType4KindE0ELNS_15FloatRoundStyleE2EfEENS1_15EpilogueDefaultEEEEEvvEEEEvNT_6ParamsE --------------------------
	.section	.nv.info._ZN7cutlass13device_kernelINS_4gemm6kernel13GemmUniversalIN4cute5tupleIJiiiiEEENS1_10collective13CollectiveMmaINS1_34MainloopSm90TmaGmmaWarpSpecializedILi2ENS5_IJNS4_1CILi1EEESB_SB_EEENS1_32KernelTmaWarpSpecializedPingpongEEENS5_IJNSA_ILi64EEENSA_ILi256EEENSA_ILi32EEEEEEfNS5_IJlSB_lEEEfSJ_NS4_8TiledMMAINS4_8MMA_AtomIJNS4_4SM904GMMA30MMA_64x256x8_F32TF32TF32_SS_TNILNSN_7ScaleInE1ELSP_1EEEEEENS4_6LayoutISC_NS5_IJNSA_ILi0EEEST_ST_EEEEENS5_IJNS4_10UnderscoreESW_SW_EEEEENS4_13SM90_TMA_LOADENS4_14ComposedLayoutINS4_7SwizzleILi3ELi4ELi3EEENS4_18smem_ptr_flag_bitsILi32EEENSS_INS5_IJNSA_ILi8EEESH_EEENS5_IJSH_SB_EEEEEEEvNS4_8identityESZ_S19_vS1A_EENS_8epilogue10collective6detail29Sm90TmaWarpSpecializedAdapterINS1D_15DefaultEpilogueIfSJ_SJ_NS1C_6thread17LinearCombinationIfLi1EffLNS1H_9ScaleType4KindE0ELNS_15FloatRoundStyleE2EfEENS1_15EpilogueDefaultEEEEEvvEEEEvNT_6ParamsE,"",@"SHT_CUDA_INFO"
	.sectionflags	@""
	.align	4


	//----- nvinfo : EIATTR_CUDA_API_VERSION
	.align		4
        /*0000*/ 	.byte	0x04, 0x37
        /*0002*/ 	.short	(.L_21 - .L_20)
.L_20:
        /*0004*/ 	.word	0x00000082


	//----- nvinfo : EIATTR_KPARAM_INFO
	.align		4
.L_21:
        /*0008*/ 	.byte	0x04, 0x17
        /*000a*/ 	.short	(.L_23 - .L_22)
.L_22:
        /*000c*/ 	.word	0x00000000
        /*0010*/ 	.short	0x0000
        /*0012*/ 	.short	0x0070
        /*0014*/ 	.byte	0x00, 0xf0, 0x01, 0x10


	//----- nvinfo : EIATTR_SPARSE_MMA_MASK
	.align		4
.L_23:
        /*0018*/ 	.byte	0x03, 0x50
        /*001a*/ 	.short	0x0000


	//----- nvinfo : EIATTR_MAXREG_COUNT
	.align		4
        /*001c*/ 	.byte	0x03, 0x1b
        /*001e*/ 	.short	0x00a8


	//----- nvinfo : EIATTR_NUM_BARRIERS
	.align		4
        /*0020*/ 	.byte	0x02, 0x4c
        /*0022*/ 	.byte	0x01
	.zero		1


	//----- nvinfo : EIATTR_EXTERNS
	.align		4
        /*0024*/ 	.byte	0x04, 0x0f
        /*0026*/ 	.short	(.L_25 - .L_24)


	//   ....[0]....
	.align		4
.L_24:
        /*0028*/ 	.word	index@(__assertfail)


	//----- nvinfo : EIATTR_MERCURY_ISA_VERSION
	.align		4
.L_25:
        /*002c*/ 	.byte	0x03, 0x5f
        /*002e*/ 	.short	0x0101


	//----- nvinfo : EIATTR_INT_WARP_WIDE_INSTR_OFFSETS
	.align		4
        /*0030*/ 	.byte	0x04, 0x31
        /*0032*/ 	.short	(.L_27 - .L_26)


	//   ....[0]....
.L_26:
        /*0034*/ 	.word	0x00000430


	//   ....[1]....
        /*0038*/ 	.word	0x00000450


	//   ....[2]....
        /*003c*/ 	.word	0x000004d0


	//   ....[3]....
        /*0040*/ 	.word	0x000004e0


	//   ....[4]....
        /*0044*/ 	.word	0x000004f0


	//   ....[5]....
        /*0048*/ 	.word	0x00000510


	//   ....[6]....
        /*004c*/ 	.word	0x00000570


	//   ....[7]....
        /*0050*/ 	.word	0x00000590


	//----- nvinfo : EIATTR_COOP_GROUP_MASK_REGIDS
	.align		4
.L_27:
        /*0054*/ 	.byte	0x04, 0x29
        /*0056*/ 	.short	(.L_29 - .L_28)


	//   ....[0]....
.L_28:
        /*0058*/ 	.word	0xffffffff


	//   ....[1]....
        /*005c*/ 	.word	0xffffffff


	//   ....[2]....
        /*0060*/ 	.word	0xffffffff


	//   ....[3]....
        /*0064*/ 	.word	0xffffffff


	//   ....[4]....
        /*0068*/ 	.word	0xffffffff


	//   ....[5]....
        /*006c*/ 	.word	0xffffffff


	//----- nvinfo : EIATTR_COOP_GROUP_INSTR_OFFSETS
	.align		4
.L_29:
        /*0070*/ 	.byte	0x04, 0x28
        /*0072*/ 	.short	(.L_31 - .L_30)


	//   ....[0]....
.L_30:
        /*0074*/ 	.word	0x00000050


	//   ....[1]....
        /*0078*/ 	.word	0x00000080


	//   ....[2]....
        /*007c*/ 	.word	0x00000180


	//   ....[3]....
        /*0080*/ 	.word	0x00000350


	//   ....[4]....
        /*0084*/ 	.word	0x00000390


	//   ....[5]....
        /*0088*/ 	.word	0x000003d0


	//----- nvinfo : EIATTR_REG_RECONFIG
	.align		4
.L_31:
        /*008c*/ 	.byte	0x01, 0x54
	.zero		2


	//----- nvinfo : EIATTR_SYSCALL_OFFSETS
	.align		4
        /*0090*/ 	.byte	0x04, 0x46
        /*0092*/ 	.short	(.L_33 - .L_32)


	//   ....[0]....
.L_32:
        /*0094*/ 	.word	0x00001650


	//----- nvinfo : EIATTR_MBARRIER_INSTR_OFFSETS
	.align		4
.L_33:
        /*0098*/ 	.byte	0x04, 0x39
        /*009a*/ 	.short	(.L_35 - .L_34)


	//   ....[0]....
.L_34:
        /*009c*/ 	.word	0x00000300
        /*00a0*/ 	.word	0x000000ff
        /*00a4*/ 	.word	0x00000000
        /*00a8*/ 	.short	0x0100
        /*00aa*/ 	.byte	0x09
	.zero		1


	//   ....[1]....
        /*00ac*/ 	.word	0x00000310
        /*00b0*/ 	.word	0x000000ff
        /*00b4*/ 	.word	0x00000010
        /*00b8*/ 	.short	0x0100
        /*00ba*/ 	.byte	0x09
	.zero		1


	//   ....[2]....
        /*00bc*/ 	.word	0x00000320
        /*00c0*/ 	.word	0x000000ff
        /*00c4*/ 	.word	0x00000008
        /*00c8*/ 	.short	0x0100
        /*00ca*/ 	.byte	0x09
	.zero		1


	//   ....[3]....
        /*00cc*/ 	.word	0x00000330
        /*00d0*/ 	.word	0x000000ff
        /*00d4*/ 	.word	0x00000018
        /*00d8*/ 	.short	0x0100
        /*00da*/ 	.byte	0x09
	.zero		1


	//   ....[4]....
        /*00dc*/ 	.word	0x000005b0
        /*00e0*/ 	.word	0x000000ff
        /*00e4*/ 	.word	0x00000050
        /*00e8*/ 	.short	0x0100
        /*00ea*/ 	.byte	0x09
	.zero		1


	//   ....[5]....
        /*00ec*/ 	.word	0x000005c0
        /*00f0*/ 	.word	0x000000ff
        /*00f4*/ 	.word	0x00000058
        /*00f8*/ 	.short	0x0100
        /*00fa*/ 	.byte	0x09
	.zero		1


	//   ....[6]....
        /*00fc*/ 	.word	0x00000600
        /*0100*/ 	.word	0x000000ff
        /*0104*/ 	.word	0x00000030
        /*0108*/ 	.short	0x0100
        /*010a*/ 	.byte	0x0a
	.zero		1


	//   ....[7]....
        /*010c*/ 	.word	0x00000620
        /*0110*/ 	.word	0x000000ff
        /*0114*/ 	.word	0x00000038
        /*0118*/ 	.short	0x0100
        /*011a*/ 	.byte	0x0a
	.zero		1


	//   ....[8]....
        /*011c*/ 	.word	0x00000630
        /*0120*/ 	.word	0x000000ff
        /*0124*/ 	.word	0x00000040
        /*0128*/ 	.short	0x0100
        /*012a*/ 	.byte	0x0a
	.zero		1


	//   ....[9]....
        /*012c*/ 	.word	0x00000640
        /*0130*/ 	.word	0x000000ff
        /*0134*/ 	.word	0x00000048
        /*0138*/ 	.short	0x0100
        /*013a*/ 	.byte	0x0a
	.zero		1


	//   ....[10]....
        /*013c*/ 	.word	0x00001530
        /*0140*/ 	.word	0x0000009b
        /*0144*/ 	.word	0x00000000
        /*0148*/ 	.short	0x010a
        /*014a*/ 	.byte	0x2d
	.zero		1


	//   ....[11]....
        /*014c*/ 	.word	0x000016e0
        /*0150*/ 	.word	0x00000003
        /*0154*/ 	.word	0x00000000
        /*0158*/ 	.short	0x010a
        /*015a*/ 	.byte	0x3f
	.zero		1


	//   ....[12]....
        /*015c*/ 	.word	0x00001740
        /*0160*/ 	.word	0x00000003
        /*0164*/ 	.word	0x00000000
        /*0168*/ 	.short	0x010a
        /*016a*/ 	.byte	0x3f
	.zero		1


	//   ....[13]....
        /*016c*/ 	.word	0x00001ad0
        /*0170*/ 	.word	0x000000ff
        /*0174*/ 	.word	0x00000000
        /*0178*/ 	.short	0x010a
        /*017a*/ 	.byte	0x04
	.zero		1


	//   ....[14]....
        /*017c*/ 	.word	0x00001b10
        /*0180*/ 	.word	0x000000ff
        /*0184*/ 	.word	0x00000000
        /*0188*/ 	.short	0x010a
        /*018a*/ 	.byte	0x04
	.zero		1


	//   ....[15]....
        /*018c*/ 	.word	0x00001db0
        /*0190*/ 	.word	0x000000ff
        /*0194*/ 	.word	0x00000000
        /*0198*/ 	.short	0x0101
        /*019a*/ 	.byte	0x04
	.zero		1


	//   ....[16]....
        /*019c*/ 	.word	0x00001ea0
        /*01a0*/ 	.word	0x0000009c
        /*01a4*/ 	.word	0x00000000
        /*01a8*/ 	.short	0x0101
        /*01aa*/ 	.byte	0x32
	.zero		1


	//   ....[17]....
        /*01ac*/ 	.word	0x00001f70
        /*01b0*/ 	.word	0x000000ff
        /*01b4*/ 	.word	0x00000000
        /*01b8*/ 	.short	0x0101
        /*01ba*/ 	.byte	0x04
	.zero		1


	//   ....[18]....
        /*01bc*/ 	.word	0x00002020
        /*01c0*/ 	.word	0x0000009b
        /*01c4*/ 	.word	0x00000010
        /*01c8*/ 	.short	0x010a
        /*01ca*/ 	.byte	0x2d
	.zero		1


	//   ....[19]....
        /*01cc*/ 	.word	0x00008600
        /*01d0*/ 	.word	0x0000009e
        /*01d4*/ 	.word	0x00000000
        /*01d8*/ 	.short	0x0101
        /*01da*/ 	.byte	0x32
	.zero		1


	//   ....[20]....
        /*01dc*/ 	.word	0x00008fe0
        /*01e0*/ 	.word	0x00000007
        /*01e4*/ 	.word	0x00000010
        /*01e8*/ 	.short	0x010a
        /*01ea*/ 	.byte	0x3f
	.zero		1


	//   ....[21]....
        /*01ec*/ 	.word	0x00009380
        /*01f0*/ 	.word	0x00000003
        /*01f4*/ 	.word	0x00000058
        /*01f8*/ 	.short	0x0101
        /*01fa*/ 	.byte	0x3f
	.zero		1


	//   ....[22]....
        /*01fc*/ 	.word	0x00009af0
        /*0200*/ 	.word	0x00000007
        /*0204*/ 	.word	0x00000000
        /*0208*/ 	.short	0x010a
        /*020a*/ 	.byte	0x3f
	.zero		1


	//   ....[23]....
        /*020c*/ 	.word	0x00009b70
        /*0210*/ 	.word	0x00000003
        /*0214*/ 	.word	0x00000000
        /*0218*/ 	.short	0x010a
        /*021a*/ 	.byte	0x3f
	.zero		1


	//   ....[24]....
        /*021c*/ 	.word	0x00009bd0
        /*0220*/ 	.word	0x0000009d
        /*0224*/ 	.word	0x00000000
        /*0228*/ 	.short	0x010a
        /*022a*/ 	.byte	0x3f
	.zero		1


	//   ....[25]....
        /*022c*/ 	.word	0x00009c20
        /*0230*/ 	.word	0x00000003
        /*0234*/ 	.word	0x00000000
        /*0238*/ 	.short	0x010a
        /*023a*/ 	.byte	0x3f
	.zero		1


	//   ....[26]....
        /*023c*/ 	.word	0x00009c80
        /*0240*/ 	.word	0x00000004
        /*0244*/ 	.word	0x00000000
        /*0248*/ 	.short	0x010a
        /*024a*/ 	.byte	0x3f
	.zero		1


	//   ....[27]....
        /*024c*/ 	.word	0x00009cd0
        /*0250*/ 	.word	0x0000009d
        /*0254*/ 	.word	0x00000010
        /*0258*/ 	.short	0x010a
        /*025a*/ 	.byte	0x3f
	.zero		1


	//   ....[28]....
        /*025c*/ 	.word	0x00009da0
        /*0260*/ 	.word	0x00000007
        /*0264*/ 	.word	0x00000010
        /*0268*/ 	.short	0x010a
        /*026a*/ 	.byte	0x3f
	.zero		1


	//   ....[29]....
        /*026c*/ 	.word	0x00009e70
        /*0270*/ 	.word	0x00000007
        /*0274*/ 	.word	0x00000000
        /*0278*/ 	.short	0x010a
        /*027a*/ 	.byte	0x3f
	.zero		1


	//----- nvinfo : EIATTR_NUM_MBARRIERS
	.align		4
.L_35:
        /*027c*/ 	.byte	0x03, 0x38
        /*027e*/ 	.short	0x000a


	//----- nvinfo : EIATTR_EXIT_INSTR_OFFSETS
	.align		4
        /*0280*/ 	.byte	0x04, 0x1c
        /*0282*/ 	.short	(.L_37 - .L_36)


	//   ....[0]....
.L_36:
        /*0284*/ 	.word	0x00001200


	//   ....[1]....
        /*0288*/ 	.word	0x00001260


	//   ....[2]....
        /*028c*/ 	.word	0x00008d10


	//   ....[3]....
        /*0290*/ 	.word	0x00008d40


	//   ....[4]....
        /*0294*/ 	.word	0x00009bc0


	//----- nvinfo : EIATTR_MAX_THREADS
	.align		4
.L_37:
        /*0298*/ 	.byte	0x04, 0x05
        /*029a*/ 	.short	(.L_39 - .L_38)
.L_38:
        /*029c*/ 	.word	0x00000180
        /*02a0*/ 	.word	0x00000001
        /*02a4*/ 	.word	0x00000001


	//----- nvinfo : EIATTR_CRS_STACK_SIZE
	.align		4
.L_39:
        /*02a8*/ 	.byte	0x04, 0x1e
        /*02aa*/ 	.short	(.L_41 - .L_40)
.L_40:
        /*02ac*/ 	.word	0x00000000


	//----- nvinfo : EIATTR_CBANK_PARAM_SIZE
	.align		4
.L_41:
        /*02b0*/ 	.byte	0x03, 0x19
        /*02b2*/ 	.short	0x0470


	//----- nvinfo : EIATTR_PARAM_CBANK
	.align		4
        /*02b4*/ 	.byte	0x04, 0x0a
        /*02b6*/ 	.short	(.L_43 - .L_42)
	.align		4
.L_42:
        /*02b8*/ 	.word	index@(.nv.constant0._ZN7cutlass13device_kernelINS_4gemm6kernel13GemmUniversalIN4cute5tupleIJiiiiEEENS1_10collective13CollectiveMmaINS1_34MainloopSm90TmaGmmaWarpSpecializedILi2ENS5_IJNS4_1CILi1EEESB_SB_EEENS1_32KernelTmaWarpSpecializedPingpongEEENS5_IJNSA_ILi64EEENSA_ILi256EEENSA_ILi32EEEEEEfNS5_IJlSB_lEEEfSJ_NS4_8TiledMMAINS4_8MMA_AtomIJNS4_4SM904GMMA30MMA_64x256x8_F32TF32TF32_SS_TNILNSN_7ScaleInE1ELSP_1EEEEEENS4_6LayoutISC_NS5_IJNSA_ILi0EEEST_ST_EEEEENS5_IJNS4_10UnderscoreESW_SW_EEEEENS4_13SM90_TMA_LOADENS4_14ComposedLayoutINS4_7SwizzleILi3ELi4ELi3EEENS4_18smem_ptr_flag_bitsILi32EEENSS_INS5_IJNSA_ILi8EEESH_EEENS5_IJSH_SB_EEEEEEEvNS4_8identityESZ_S19_vS1A_EENS_8epilogue10collective6detail29Sm90TmaWarpSpecializedAdapterINS1D_15DefaultEpilogueIfSJ_SJ_NS1C_6thread17LinearCombinationIfLi1EffLNS1H_9ScaleType4KindE0ELNS_15FloatRoundStyleE2EfEENS1_15EpilogueDefaultEEEEEvvEEEEvNT_6ParamsE)
        /*02bc*/ 	.short	0x0210
        /*02be*/ 	.short	0x0470


	//----- nvinfo : EIATTR_SW_WAR
	.align		4
.L_43:
        /*02c0*/ 	.byte	0x04, 0x36
        /*02c2*/ 	.short	(.L_45 - .L_44)
.L_44:
        /*02c4*/ 	.word	0x00000008
.L_45:


//--------------------- .nv.callgraph             --------------------------
	.section	.nv.callgraph,"",@"SHT_CUDA_CALLGRAPH"
	.align	4
	.sectionentsize	8
	.align		4
        /*0000*/ 	.word	0x00000000
	.align		4
        /*0004*/ 	.word	0xffffffff
	.align		4
        /*0008*/ 	.word	index@(_ZN7cutlass13device_kernelINS_4gemm6kernel13GemmUniversalIN4cute5tupleIJiiiiEEENS1_10collective13CollectiveMmaINS1_34MainloopSm90TmaGmmaWarpSpecializedILi2ENS5_IJNS4_1CILi1EEESB_SB_EEENS1_32KernelTmaWarpSpecializedPingpongEEENS5_IJNSA_ILi64EEENSA_ILi256EEENSA_ILi32EEEEEEfNS5_IJlSB_lEEEfSJ_NS4_8TiledMMAINS4_8MMA_AtomIJNS4_4SM904GMMA30MMA_64x256x8_F32TF32TF32_SS_TNILNSN_7ScaleInE1ELSP_1EEEEEENS4_6LayoutISC_NS5_IJNSA_ILi0EEEST_ST_EEEEENS5_IJNS4_10UnderscoreESW_SW_EEEEENS4_13SM90_TMA_LOADENS4_14ComposedLayoutINS4_7SwizzleILi3ELi4ELi3EEENS4_18smem_ptr_flag_bitsILi32EEENSS_INS5_IJNSA_ILi8EEESH_EEENS5_IJSH_SB_EEEEEEEvNS4_8identityESZ_S19_vS1A_EENS_8epilogue10collective6detail29Sm90TmaWarpSpecializedAdapterINS1D_15DefaultEpilogueIfSJ_SJ_NS1C_6thread17LinearCombinationIfLi1EffLNS1H_9ScaleType4KindE0ELNS_15FloatRoundStyleE2EfEENS1_15EpilogueDefaultEEEEEvvEEEEvNT_6ParamsE)
	.align		4
        /*000c*/ 	.word	index@(__assertfail)
	.align		4
        /*0010*/ 	.word	0x00000000
	.align		4
        /*0014*/ 	.word	0xfffffffe
	.align		4
        /*0018*/ 	.word	0x00000000
	.align		4
        /*001c*/ 	.word	0xfffffffd
	.align		4
        /*0020*/ 	.word	0x00000000
	.align		4
        /*0024*/ 	.word	0xfffffffc


//--------------------- .nv.constant4             --------------------------
	.section	.nv.constant4,"a",@progbits
	.align	8
	.align		8
.nv.constant4:
        /*0000*/ 	.dword	__assertfail
	.align		8
        /*0008*/ 	.dword	__unnamed_1
	.align		8
        /*0010*/ 	.dword	_ZN40_INTERNAL_6fb24091_4_k_cu_4b2b7a76_201454cuda3std3__45__cpo5beginE
	.align		8
        /*0018*/ 	.dword	_ZN40_INTERNAL_6fb24091_4_k_cu_4b2b7a76_201454cuda3std3__45__cpo3endE
	.align		8
        /*0020*/ 	.dword	_ZN40_INTERNAL_6fb24091_4_k_cu_4b2b7a76_201454cuda3std3__45__cpo6cbeginE
	.align		8
        /*0028*/ 	.dword	_ZN40_INTERNAL_6fb24091_4_k_cu_4b2b7a76_201454cuda3std3__45__cpo4cendE
	.align		8
        /*0030*/ 	.dword	_ZN40_INTERNAL_6fb24091_4_k_cu_4b2b7a76_201454cuda3std3__442_GLOBAL__N__6fb24091_4_k_cu_4b2b7a76_201456ignoreE
	.align		8
        /*0038*/ 	.dword	_ZN40_INTERNAL_6fb24091_4_k_cu_4b2b7a76_201454cuda3std3__419piecewise_constructE
	.align		8
        /*0040*/ 	.dword	_ZN40_INTERNAL_6fb24091_4_k_cu_4b2b7a76_201454cuda3std3__48in_placeE
	.align		8
        /*0048*/ 	.dword	_ZN40_INTERNAL_6fb24091_4_k_cu_4b2b7a76_201454cuda3std6ranges3__45__cpo4swapE
	.align		8
        /*0050*/ 	.dword	_ZN40_INTERNAL_6fb24091_4_k_cu_4b2b7a76_201454cuda3std6ranges3__45__cpo9iter_moveE
	.align		8
        /*0058*/ 	.dword	_ZN40_INTERNAL_6fb24091_4_k_cu_4b2b7a76_201454cute7productE
	.align		8
        /*0060*/ 	.dword	_ZN40_INTERNAL_6fb24091_4_k_cu_4b2b7a76_201454cute1_E
	.align		8
        /*0068*/ 	.dword	$str$22
	.align		8
        /*0070*/ 	.dword	$str$23


//--------------------- .text._ZN7cutlass13device_kernelINS_4gemm6kernel13GemmUniversalIN4cute5tupleIJiiiiEEENS1_10collective13CollectiveMmaINS1_34MainloopSm90TmaGmmaWarpSpecializedILi2ENS5_IJNS4_1CILi1EEESB_SB_EEENS1_32KernelTmaWarpSpecializedPingpongEEENS5_IJNSA_ILi64EEENSA_ILi256EEENSA_ILi32EEEEEEfNS5_IJlSB_lEEEfSJ_NS4_8TiledMMAINS4_8MMA_AtomIJNS4_4SM904GMMA30MMA_64x256x8_F32TF32TF32_SS_TNILNSN_7ScaleInE1ELSP_1EEEEEENS4_6LayoutISC_NS5_IJNSA_ILi0EEEST_ST_EEEEENS5_IJNS4_10UnderscoreESW_SW_EEEEENS4_13SM90_TMA_LOADENS4_14ComposedLayoutINS4_7SwizzleILi3ELi4ELi3EEENS4_18smem_ptr_flag_bitsILi32EEENSS_INS5_IJNSA_ILi8EEESH_EEENS5_IJSH_SB_EEEEEEEvNS4_8identityESZ_S19_vS1A_EENS_8epilogue10collective6detail29Sm90TmaWarpSpecializedAdapterINS1D_15DefaultEpilogueIfSJ_SJ_NS1C_6thread17LinearCombinationIfLi1EffLNS1H_9ScaleType4KindE0ELNS_15FloatRoundStyleE2EfEENS1_15EpilogueDefaultEEEEEvvEEEEvNT_6ParamsE --------------------------
	.section	.text._ZN7cutlass13device_kernelINS_4gemm6kernel13GemmUniversalIN4cute5tupleIJiiiiEEENS1_10collective13CollectiveMmaINS1_34MainloopSm90TmaGmmaWarpSpecializedILi2ENS5_IJNS4_1CILi1EEESB_SB_EEENS1_32KernelTmaWarpSpecializedPingpongEEENS5_IJNSA_ILi64EEENSA_ILi256EEENSA_ILi32EEEEEEfNS5_IJlSB_lEEEfSJ_NS4_8TiledMMAINS4_8MMA_AtomIJNS4_4SM904GMMA30MMA_64x256x8_F32TF32TF32_SS_TNILNSN_7ScaleInE1ELSP_1EEEEEENS4_6LayoutISC_NS5_IJNSA_ILi0EEEST_ST_EEEEENS5_IJNS4_10UnderscoreESW_SW_EEEEENS4_13SM90_TMA_LOADENS4_14ComposedLayoutINS4_7SwizzleILi3ELi4ELi3EEENS4_18smem_ptr_flag_bitsILi32EEENSS_INS5_IJNSA_ILi8EEESH_EEENS5_IJSH_SB_EEEEEEEvNS4_8identityESZ_S19_vS1A_EENS_8epilogue10collective6detail29Sm90TmaWarpSpecializedAdapterINS1D_15DefaultEpilogueIfSJ_SJ_NS1C_6thread17LinearCombinationIfLi1EffLNS1H_9ScaleType4KindE0ELNS_15FloatRoundStyleE2EfEENS1_15EpilogueDefaultEEEEEvvEEEEvNT_6ParamsE,"ax",@progbits
	.align	128
.text._ZN7cutlass13device_kernelINS_4gemm6kernel13GemmUniversalIN4cute5tupleIJiiiiEEENS1_10collective13CollectiveMmaINS1_34MainloopSm90TmaGmmaWarpSpecializedILi2ENS5_IJNS4_1CILi1EEESB_SB_EEENS1_32KernelTmaWarpSpecializedPingpongEEENS5_IJNSA_ILi64EEENSA_ILi256EEENSA_ILi32EEEEEEfNS5_IJlSB_lEEEfSJ_NS4_8TiledMMAINS4_8MMA_AtomIJNS4_4SM904GMMA30MMA_64x256x8_F32TF32TF32_SS_TNILNSN_7ScaleInE1ELSP_1EEEEEENS4_6LayoutISC_NS5_IJNSA_ILi0EEEST_ST_EEEEENS5_IJNS4_10UnderscoreESW_SW_EEEEENS4_13SM90_TMA_LOADENS4_14ComposedLayoutINS4_7SwizzleILi3ELi4ELi3EEENS4_18smem_ptr_flag_bitsILi32EEENSS_INS5_IJNSA_ILi8EEESH_EEENS5_IJSH_SB_EEEEEEEvNS4_8identityESZ_S19_vS1A_EENS_8epilogue10collective6detail29Sm90TmaWarpSpecializedAdapterINS1D_15DefaultEpilogueIfSJ_SJ_NS1C_6thread17LinearCombinationIfLi1EffLNS1H_9ScaleType4KindE0ELNS_15FloatRoundStyleE2EfEENS1_15EpilogueDefaultEEEEEvvEEEEvNT_6ParamsE:
        .type           _ZN7cutlass13device_kernelINS_4gemm6kernel13GemmUniversalIN4cute5tupleIJiiiiEEENS1_10collective13CollectiveMmaINS1_34MainloopSm90TmaGmmaWarpSpecializedILi2ENS5_IJNS4_1CILi1EEESB_SB_EEENS1_32KernelTmaWarpSpecializedPingpongEEENS5_IJNSA_ILi64EEENSA_ILi256EEENSA_ILi32EEEEEEfNS5_IJlSB_lEEEfSJ_NS4_8TiledMMAINS4_8MMA_AtomIJNS4_4SM904GMMA30MMA_64x256x8_F32TF32TF32_SS_TNILNSN_7ScaleInE1ELSP_1EEEEEENS4_6LayoutISC_NS5_IJNSA_ILi0EEEST_ST_EEEEENS5_IJNS4_10UnderscoreESW_SW_EEEEENS4_13SM90_TMA_LOADENS4_14ComposedLayoutINS4_7SwizzleILi3ELi4ELi3EEENS4_18smem_ptr_flag_bitsILi32EEENSS_INS5_IJNSA_ILi8EEESH_EEENS5_IJSH_SB_EEEEEEEvNS4_8identityESZ_S19_vS1A_EENS_8epilogue10collective6detail29Sm90TmaWarpSpecializedAdapterINS1D_15DefaultEpilogueIfSJ_SJ_NS1C_6thread17LinearCombinationIfLi1EffLNS1H_9ScaleType4KindE0ELNS_15FloatRoundStyleE2EfEENS1_15EpilogueDefaultEEEEEvvEEEEvNT_6ParamsE,@function
        .size           _ZN7cutlass13device_kernelINS_4gemm6kernel13GemmUniversalIN4cute5tupleIJiiiiEEENS1_10collective13CollectiveMmaINS1_34MainloopSm90TmaGmmaWarpSpecializedILi2ENS5_IJNS4_1CILi1EEESB_SB_EEENS1_32KernelTmaWarpSpecializedPingpongEEENS5_IJNSA_ILi64EEENSA_ILi256EEENSA_ILi32EEEEEEfNS5_IJlSB_lEEEfSJ_NS4_8TiledMMAINS4_8MMA_AtomIJNS4_4SM904GMMA30MMA_64x256x8_F32TF32TF32_SS_TNILNSN_7ScaleInE1ELSP_1EEEEEENS4_6LayoutISC_NS5_IJNSA_ILi0EEEST_ST_EEEEENS5_IJNS4_10UnderscoreESW_SW_EEEEENS4_13SM90_TMA_LOADENS4_14ComposedLayoutINS4_7SwizzleILi3ELi4ELi3EEENS4_18smem_ptr_flag_bitsILi32EEENSS_INS5_IJNSA_ILi8EEESH_EEENS5_IJSH_SB_EEEEEEEvNS4_8identityESZ_S19_vS1A_EENS_8epilogue10collective6detail29Sm90TmaWarpSpecializedAdapterINS1D_15DefaultEpilogueIfSJ_SJ_NS1C_6thread17LinearCombinationIfLi1EffLNS1H_9ScaleType4KindE0ELNS_15FloatRoundStyleE2EfEENS1_15EpilogueDefaultEEEEEvvEEEEvNT_6ParamsE,(.L_x_320 - _ZN7cutlass13device_kernelINS_4gemm6kernel13GemmUniversalIN4cute5tupleIJiiiiEEENS1_10collective13CollectiveMmaINS1_34MainloopSm90TmaGmmaWarpSpecializedILi2ENS5_IJNS4_1CILi1EEESB_SB_EEENS1_32KernelTmaWarpSpecializedPingpongEEENS5_IJNSA_ILi64EEENSA_ILi256EEENSA_ILi32EEEEEEfNS5_IJlSB_lEEEfSJ_NS4_8TiledMMAINS4_8MMA_AtomIJNS4_4SM904GMMA30MMA_64x256x8_F32TF32TF32_SS_TNILNSN_7ScaleInE1ELSP_1EEEEEENS4_6LayoutISC_NS5_IJNSA_ILi0EEEST_ST_EEEEENS5_IJNS4_10UnderscoreESW_SW_EEEEENS4_13SM90_TMA_LOADENS4_14ComposedLayoutINS4_7SwizzleILi3ELi4ELi3EEENS4_18smem_ptr_flag_bitsILi32EEENSS_INS5_IJNSA_ILi8EEESH_EEENS5_IJSH_SB_EEEEEEEvNS4_8identityESZ_S19_vS1A_EENS_8epilogue10collective6detail29Sm90TmaWarpSpecializedAdapterINS1D_15DefaultEpilogueIfSJ_SJ_NS1C_6thread17LinearCombinationIfLi1EffLNS1H_9ScaleType4KindE0ELNS_15FloatRoundStyleE2EfEENS1_15EpilogueDefaultEEEEEvvEEEEvNT_6ParamsE)
        .other          _ZN7cutlass13device_kernelINS_4gemm6kernel13GemmUniversalIN4cute5tupleIJiiiiEEENS1_10collective13CollectiveMmaINS1_34MainloopSm90TmaGmmaWarpSpecializedILi2ENS5_IJNS4_1CILi1EEESB_SB_EEENS1_32KernelTmaWarpSpecializedPingpongEEENS5_IJNSA_ILi64EEENSA_ILi256EEENSA_ILi32EEEEEEfNS5_IJlSB_lEEEfSJ_NS4_8TiledMMAINS4_8MMA_AtomIJNS4_4SM904GMMA30MMA_64x256x8_F32TF32TF32_SS_TNILNSN_7ScaleInE1ELSP_1EEEEEENS4_6LayoutISC_NS5_IJNSA_ILi0EEEST_ST_EEEEENS5_IJNS4_10UnderscoreESW_SW_EEEEENS4_13SM90_TMA_LOADENS4_14ComposedLayoutINS4_7SwizzleILi3ELi4ELi3EEENS4_18smem_ptr_flag_bitsILi32EEENSS_INS5_IJNSA_ILi8EEESH_EEENS5_IJSH_SB_EEEEEEEvNS4_8identityESZ_S19_vS1A_EENS_8epilogue10collective6detail29Sm90TmaWarpSpecializedAdapterINS1D_15DefaultEpilogueIfSJ_SJ_NS1C_6thread17LinearCombinationIfLi1EffLNS1H_9ScaleType4KindE0ELNS_15FloatRoundStyleE2EfEENS1_15EpilogueDefaultEEEEEvvEEEEvNT_6ParamsE,@"STO_CUDA_ENTRY STV_DEFAULT"
_ZN7cutlass13device_kernelINS_4gemm6kernel13GemmUniversalIN4cute5tupleIJiiiiEEENS1_10collective13CollectiveMmaINS1_34MainloopSm90TmaGmmaWarpSpecializedILi2ENS5_IJNS4_1CILi1EEESB_SB_EEENS1_32KernelTmaWarpSpecializedPingpongEEENS5_IJNSA_ILi64EEENSA_ILi256EEENSA_ILi32EEEEEEfNS5_IJlSB_lEEEfSJ_NS4_8TiledMMAINS4_8MMA_AtomIJNS4_4SM904GMMA30MMA_64x256x8_F32TF32TF32_SS_TNILNSN_7ScaleInE1ELSP_1EEEEEENS4_6LayoutISC_NS5_IJNSA_ILi0EEEST_ST_EEEEENS5_IJNS4_10UnderscoreESW_SW_EEEEENS4_13SM90_TMA_LOADENS4_14ComposedLayoutINS4_7SwizzleILi3ELi4ELi3EEENS4_18smem_ptr_flag_bitsILi32EEENSS_INS5_IJNSA_ILi8EEESH_EEENS5_IJSH_SB_EEEEEEEvNS4_8identityESZ_S19_vS1A_EENS_8epilogue10collective6detail29Sm90TmaWarpSpecializedAdapterINS1D_15DefaultEpilogueIfSJ_SJ_NS1C_6thread17LinearCombinationIfLi1EffLNS1H_9ScaleType4KindE0ELNS_15FloatRoundStyleE2EfEENS1_15EpilogueDefaultEEEEEvvEEEEvNT_6ParamsE:
[----:B------:R-:W0:Y:S01]  /*0000*/  LDC R1, c[0x0][0x28] ;  /* 0x00000a00ff017b82 */ /* 0x000e220000000800 */
[----:B------:R-:W1:Y:S01]  /*0010*/  S2R R4, SR_TID.X ;  /* 0x0000000000047919 */ /* 0x000e620000002100 */
[----:B------:R-:W-:Y:S01]  /*0020*/  ELECT P0, URZ, PT ;  /* 0x00000000003f782f */ /* 0x000fe20003800000 */
[----:B------:R-:W-:Y:S01]  /*0030*/  BSSY B0, `(.L_x_0) ;  /* 0x0000014000007945 */ /* 0x000fe20003800000 */
[----:B-1----:R-:W-:-:S05]  /*0040*/  SHF.R.U32.HI R0, RZ, 0x5, R4 ;  /* 0x00000005ff007819 */ /* 0x002fca0000011604 */
[----:B------:R-:W1:Y:S02]  /*0050*/  SHFL.IDX PT, R2, R0, RZ, 0x1f ;  /* 0x00001fff00027589 */ /* 0x000e6400000e0000 */
[----:B-1----:R-:W-:Y:S02]  /*0060*/  R2UR UR8, R2 ;  /* 0x00000000020872ca */ /* 0x002fe400000e0000 */
[----:B------:R-:W-:-:S05]  /*0070*/  SHF.R.U32.HI R2, RZ, 0x7, R4 ;  /* 0x00000007ff027819 */ /* 0x000fca0000011604 */
[----:B------:R1:W2:Y:S06]  /*0080*/  SHFL.IDX PT, R3, R2, RZ, 0x1f ;  /* 0x00001fff02037589 */ /* 0x0002ac00000e0000 */
[----:B------:R-:W-:Y:S02]  /*0090*/  USHF.R.S32.HI UR4, URZ, 0x1f, UR8 ;  /* 0x0000001f3f047899 */ /* 0x000fe40008011408 */
[----:B------:R-:W-:Y:S02]  /*00a0*/  ISETP.NE.OR P0, PT, RZ, UR8, !P0 ;  /* 0x00000008ff007c0c */ /* 0x000fe4000c705670 */
[----:B------:R-:W-:-:S04]  /*00b0*/  ULEA.HI UR4, UR4, UR8, URZ, 0x2 ;  /* 0x0000000804047291 */ /* 0x000fc8000f8f103f */
[----:B------:R-:W-:-:S04]  /*00c0*/  ULOP3.LUT UR4, UR4, 0xfffffffc, URZ, 0xc0, !UPT ;  /* 0xfffffffc04047892 */ /* 0x000fc8000f8ec03f */
[----:B------:R-:W-:-:S03]  /*00d0*/  UIADD3 UR8, UR8, -UR4, URZ ;  /* 0x8000000408087290 */ /* 0x000fc6000fffe03f */
[----:B01----:R-:W-:Y:S09]  /*00e0*/  @P0 BRA `(.L_x_1) ;  /* 0x0000000000200947 */ /* 0x003ff20003800000 */
[----:B------:R-:W-:Y:S02]  /*00f0*/  ULDC.64 UR4, c[0x0][0x198] ;  /* 0x0000660000047ab9 */ /* 0x000fe40000000a00 */
[----:B------:R-:W-:Y:S02]  /*0100*/  UIADD3 UR6, UP0, UR4, 0xf0, URZ ;  /* 0x000000f004067890 */ /* 0x000fe4000ff1e03f */
[----:B------:R-:W-:Y:S02]  /*0110*/  UIADD3 UR4, UP1, UR4, 0x1f0, URZ ;  /* 0x000001f004047890 */ /* 0x000fe4000ff3e03f */
[----:B------:R-:W-:Y:S02]  /*0120*/  UIADD3.X UR7, URZ, UR5, URZ, UP0, !UPT ;  /* 0x000000053f077290 */ /* 0x000fe400087fe43f */
[----:B------:R-:W-:-:S07]  /*0130*/  UIADD3.X UR5, URZ, UR5, URZ, UP1, !UPT ;  /* 0x000000053f057290 */ /* 0x000fce0008ffe43f */
[----:B------:R0:W-:Y:S02]  /*0140*/  UTMACCTL.PF [UR6] ;  /* 0x00000000060079b9 */ /* 0x0001e40008040000 */
[----:B------:R0:W-:Y:S02]  /*0150*/  UTMACCTL.PF [UR4] ;  /* 0x00000000040079b9 */ /* 0x0001e40008040000 */
[----:B0-----:R-:W-:Y:S01]  /*0160*/  NOP ;  /* 0x0000000000007918 */ /* 0x001fe20000000000 */
.L_x_1:
[----:B------:R-:W-:Y:S05]  /*0170*/  BSYNC B0 ;  /* 0x0000000000007941 */ /* 0x000fea0003800000 */
.L_x_0:
[----:B------:R-:W0:Y:S01]  /*0180*/  SHFL.IDX PT, R5, R0, RZ, 0x1f ;  /* 0x00001fff00057589 */ /* 0x000e2200000e0000 */
[----:B--2---:R-:W-:Y:S01]  /*0190*/  R2UR UR15, R3 ;  /* 0x00000000030f72ca */ /* 0x004fe200000e0000 */
[----:B------:R-:W-:-:S04]  /*01a0*/  UISETP.NE.AND UP0, UPT, UR8, 0x3, UPT ;  /* 0x000000030800788c */ /* 0x000fc8000bf05270 */
[----:B------:R-:W-:-:S08]  /*01b0*/  UISETP.EQ.OR UP0, UPT, UR8, URZ, !UP0 ;  /* 0x0000003f0800728c */ /* 0x000fd0000c702670 */
[----:B------:R-:W-:Y:S02]  /*01c0*/  UIADD3 UR18, UR15, -0x1, URZ ;  /* 0xffffffff0f127890 */ /* 0x000fe4000fffe03f */
[----:B------:R-:W-:Y:S02]  /*01d0*/  UISETP.EQ.AND UP0, UPT, UR15, URZ, UP0 ;  /* 0x0000003f0f00728c */ /* 0x000fe40008702270 */
[----:B------:R-:W-:Y:S02]  /*01e0*/  UISETP.GE.U32.AND UP1, UPT, UR18, 0x2, UPT ;  /* 0x000000021200788c */ /* 0x000fe4000bf26070 */
[----:B------:R-:W-:Y:S01]  /*01f0*/  USEL UR40, URZ, 0x1, !UP0 ;  /* 0x000000013f287887 */ /* 0x000fe2000c000000 */
[----:B0-----:R-:W-:-:S03]  /*0200*/  ISETP.NE.AND P0, PT, R5, RZ, PT ;  /* 0x000000ff0500720c */ /* 0x001fc60003f05270 */
[----:B------:R-:W-:-:S10]  /*0210*/  USEL UR40, UR40, 0x2, UP1 ;  /* 0x0000000228287887 */ /* 0x000fd40008800000 */
[----:B------:R-:W-:Y:S05]  /*0220*/  @P0 BRA `(.L_x_2) ;  /* 0x0000000000480947 */ /* 0x000fea0003800000 */
[----:B------:R-:W0:Y:S01]  /*0230*/  S2UR UR9, SR_CgaCtaId ;  /* 0x00000000000979c3 */ /* 0x000e220000008800 */
[----:B------:R-:W-:Y:S01]  /*0240*/  UMOV UR4, 0x400 ;  /* 0x0000040000047882 */ /* 0x000fe20000000000 */
[----:B------:R-:W-:Y:S01]  /*0250*/  UMOV UR5, 0x1 ;  /* 0x0000000100057882 */ /* 0x000fe20000000000 */
[----:B------:R-:W-:Y:S01]  /*0260*/  UMOV UR6, 0x80 ;  /* 0x0000008000067882 */ /* 0x000fe20000000000 */
[----:B------:R-:W-:Y:S01]  /*0270*/  ELECT P0, URZ, PT ;  /* 0x00000000003f782f */ /* 0x000fe20003800000 */
[----:B------:R-:W-:-:S04]  /*0280*/  UIADD3 UR6, -UR6, 0x100000, URZ ;  /* 0x0010000006067890 */ /* 0x000fc8000fffe13f */
[----:B------:R-:W-:Y:S02]  /*0290*/  USHF.L.U32 UR7, UR6, 0xb, URZ ;  /* 0x0000000b06077899 */ /* 0x000fe4000800063f */
[----:B------:R-:W-:Y:S02]  /*02a0*/  USHF.L.U32 UR6, UR6, 0x1, URZ ;  /* 0x0000000106067899 */ /* 0x000fe4000800063f */
[----:B0-----:R-:W-:Y:S02]  /*02b0*/  ULEA UR9, UR9, UR4, 0x18 ;  /* 0x0000000409097291 */ /* 0x001fe4000f8ec03f */
[----:B------:R-:W-:-:S04]  /*02c0*/  UIADD3 UR4, -UR5, 0x100000, URZ ;  /* 0x0010000005047890 */ /* 0x000fc8000fffe13f */
[----:B------:R-:W-:Y:S02]  /*02d0*/  USHF.L.U32 UR5, UR4, 0xb, URZ ;  /* 0x0000000b04057899 */ /* 0x000fe4000800063f */
[----:B------:R-:W-:Y:S01]  /*02e0*/  USHF.L.U32 UR4, UR4, 0x1, URZ ;  /* 0x0000000104047899 */ /* 0x000fe2000800063f */
[----:B------:R-:W0:Y:S11]  /*02f0*/  FENCE.VIEW.ASYNC.S ;  /* 0x00000000000073c6 */ /* 0x000e360000000000 */
[----:B0-----:R0:W1:Y:S01]  /*0300*/  SYNCS.EXCH.64 URZ, [UR9], UR4 ;  /* 0x00000004093f75b2 */ /* 0x0010620008000100 */
[----:B------:R0:W2:Y:S01]  /*0310*/  SYNCS.EXCH.64 URZ, [UR9+0x10], UR6 ;  /* 0x00001006093f75b2 */ /* 0x0000a20008000100 */
[----:B------:R0:W3:Y:S01]  /*0320*/  SYNCS.EXCH.64 URZ, [UR9+0x8], UR4 ;  /* 0x00000804093f75b2 */ /* 0x0000e20008000100 */
[----:B------:R0:W4:Y:S01]  /*0330*/  SYNCS.EXCH.64 URZ, [UR9+0x18], UR6 ;  /* 0x00001806093f75b2 */ /* 0x0001220008000100 */
[----:B------:R-:W-:Y:S01]  /*0340*/  NOP ;  /* 0x0000000000007918 */ /* 0x000fe20000000000 */
.L_x_2:
[----:B------:R-:W5:Y:S01]  /*0350*/  SHFL.IDX PT, R5, R0, RZ, 0x1f ;  /* 0x00001fff00057589 */ /* 0x000f6200000e0000 */
[----:B------:R-:W-:Y:S01]  /*0360*/  ELECT P0, URZ, PT ;  /* 0x00000000003f782f */ /* 0x000fe20003800000 */
[----:B------:R-:W-:Y:S01]  /*0370*/  NOP ;  /* 0x0000000000007918 */ /* 0x000fe20000000000 */
[----:B------:R-:W-:Y:S01]  /*0380*/  ELECT P1, URZ, PT ;  /* 0x00000000003f782f */ /* 0x000fe20003820000 */
[----:B------:R-:W1:Y:S01]  /*0390*/  SHFL.IDX PT, R3, R0, RZ, 0x1f ;  /* 0x00001fff00037589 */ /* 0x000e6200000e0000 */
[----:B0-----:R-:W-:Y:S01]  /*03a0*/  UMOV UR4, 0x20 ;  /* 0x0000002000047882 */ /* 0x001fe20000000000 */
[----:B------:R-:W-:Y:S01]  /*03b0*/  UMOV UR12, 0x80 ;  /* 0x00000080000c7882 */ /* 0x000fe20000000000 */
[----:B------:R-:W-:Y:S01]  /*03c0*/  NOP ;  /* 0x0000000000007918 */ /* 0x000fe20000000000 */
[----:B------:R0:W0:Y:S01]  /*03d0*/  SHFL.IDX PT, R0, R2, RZ, 0x1f ;  /* 0x00001fff02007589 */ /* 0x00002200000e0000 */
[----:B------:R-:W-:Y:S01]  /*03e0*/  ULDC.64 UR38, c[0x0][0x208] ;  /* 0x0000820000267ab9 */ /* 0x000fe20000000a00 */
[----:B-----5:R-:W-:-:S02]  /*03f0*/  ISETP.NE.OR P0, PT, R5, RZ, !P0 ;  /* 0x000000ff0500720c */ /* 0x020fc40004705670 */
[----:B-1----:R-:W-:Y:S02]  /*0400*/  ISETP.NE.OR P1, PT, R3, RZ, !P1 ;  /* 0x000000ff0300720c */ /* 0x002fe40004f25670 */
[----:B------:R-:W-:-:S04]  /*0410*/  SHF.R.S32.HI R3, RZ, 0x1f, R4 ;  /* 0x0000001fff037819 */ /* 0x000fc80000011404 */
[----:B------:R-:W-:-:S05]  /*0420*/  LEA.HI R3, R3, R4, RZ, 0x7 ;  /* 0x0000000403037211 */ /* 0x000fca00078f38ff */
[----:B------:R-:W-:Y:S01]  /*0430*/  VOTEU.ALL UP0, P0 ;  /* 0x00000000003f7886 */ /* 0x000fe20000000000 */
[----:B------:R-:W-:Y:S01]  /*0440*/  LOP3.LUT R3, R3, 0xffffff80, RZ, 0xc0, !PT ;  /* 0xffffff8003037812 */ /* 0x000fe200078ec0ff */
[----:B------:R-:W-:-:S03]  /*0450*/  VOTEU.ALL UP1, P1 ;  /* 0x00000000003f7886 */ /* 0x000fc60000820000 */
[----:B------:R-:W1:Y:S01]  /*0460*/  @!UP0 S2UR UR7, SR_CgaCtaId ;  /* 0x00000000000789c3 */ /* 0x000e620000008800 */
[----:B------:R-:W-:Y:S01]  /*0470*/  @!UP0 UMOV UR6, 0x400 ;  /* 0x0000040000068882 */ /* 0x000fe20000000000 */
[----:B------:R-:W-:-:S04]  /*0480*/  @!UP0 UIADD3 UR4, -UR4, 0x100000, URZ ;  /* 0x0010000004048890 */ /* 0x000fc8000fffe13f */
[----:B------:R-:W-:Y:S02]  /*0490*/  @!UP0 USHF.L.U32 UR5, UR4, 0xb, URZ ;  /* 0x0000000b04058899 */ /* 0x000fe4000800063f */
[----:B------:R-:W-:Y:S01]  /*04a0*/  @!UP0 USHF.L.U32 UR4, UR4, 0x1, URZ ;  /* 0x0000000104048899 */ /* 0x000fe2000800063f */
[----:B------:R-:W-:Y:S01]  /*04b0*/  IMAD.IADD R3, R4, 0x1, -R3 ;  /* 0x0000000104037824 */ /* 0x000fe200078e0a03 */
[----:B------:R-:W-:Y:S01]  /*04c0*/  @!UP1 UMOV UR10, 0x400 ;  /* 0x00000400000a9882 */ /* 0x000fe20000000000 */
[----:B------:R-:W-:Y:S01]  /*04d0*/  VOTEU.ALL UP2, P1 ;  /* 0x00000000003f7886 */ /* 0x000fe20000840000 */
[----:B------:R-:W-:Y:S01]  /*04e0*/  VOTEU.ALL UP3, P1 ;  /* 0x00000000003f7886 */ /* 0x000fe20000860000 */
[----:B------:R-:W-:Y:S01]  /*04f0*/  VOTEU.ALL UP4, P1 ;  /* 0x00000000003f7886 */ /* 0x000fe20000880000 */
[----:B------:R-:W5:Y:S01]  /*0500*/  @!UP1 S2UR UR11, SR_CgaCtaId ;  /* 0x00000000000b99c3 */ /* 0x000f620000008800 */
[----:B------:R-:W-:Y:S01]  /*0510*/  VOTEU.ALL UP5, P1 ;  /* 0x00000000003f7886 */ /* 0x000fe200008a0000 */
[----:B------:R-:W-:Y:S01]  /*0520*/  ISETP.NE.AND P1, PT, RZ, UR15, PT ;  /* 0x0000000fff007c0c */ /* 0x000fe2000bf25270 */
[----:B-1----:R-:W-:-:S02]  /*0530*/  @!UP0 ULEA UR9, UR7, UR6, 0x18 ;  /* 0x0000000607098291 */ /* 0x002fc4000f8ec03f */
[----:B------:R-:W-:-:S04]  /*0540*/  @!UP1 UIADD3 UR6, -UR12, 0x100000, URZ ;  /* 0x001000000c069890 */ /* 0x000fc8000fffe13f */
[----:B------:R-:W-:Y:S02]  /*0550*/  @!UP1 USHF.L.U32 UR7, UR6, 0xb, URZ ;  /* 0x0000000b06079899 */ /* 0x000fe4000800063f */
[----:B------:R-:W-:Y:S01]  /*0560*/  @!UP1 USHF.L.U32 UR6, UR6, 0x1, URZ ;  /* 0x0000000106069899 */ /* 0x000fe2000800063f */
[----:B------:R-:W-:Y:S01]  /*0570*/  VOTEU.ALL UP0, P0 ;  /* 0x00000000003f7886 */ /* 0x000fe20000000000 */
[----:B-----5:R-:W-:Y:S01]  /*0580*/  @!UP1 ULEA UR10, UR11, UR10, 0x18 ;  /* 0x0000000a0b0a9291 */ /* 0x020fe2000f8ec03f */
[----:B------:R-:W-:Y:S01]  /*0590*/  VOTEU.ALL UP1, P0 ;  /* 0x00000000003f7886 */ /* 0x000fe20000020000 */
[----:B------:R-:W1:Y:S02]  /*05a0*/  FENCE.VIEW.ASYNC.S ;  /* 0x00000000000073c6 */ /* 0x000e640000000000 */
[----:B-1----:R-:W2:Y:S02]  /*05b0*/  @!UP0 SYNCS.EXCH.64 URZ, [UR9+0x50], UR4 ;  /* 0x00005004093f85b2 */ /* 0x002ea40008000100 */
[----:B------:R1:W2:Y:S01]  /*05c0*/  @!UP1 SYNCS.EXCH.64 URZ, [UR9+0x58], UR4 ;  /* 0x00005804093f95b2 */ /* 0x0002a20008000100 */
[----:B------:R-:W-:Y:S01]  /*05d0*/  NOP ;  /* 0x0000000000007918 */ /* 0x000fe20000000000 */
[----:B-1----:R-:W-:-:S02]  /*05e0*/  ULDC.64 UR4, c[0x0][0x598] ;  /* 0x0001660000047ab9 */ /* 0x002fc40000000a00 */
[----:B------:R-:W-:Y:S02]  /*05f0*/  ISETP.NE.U32.AND P0, PT, RZ, UR4, PT ;  /* 0x00000004ff007c0c */ /* 0x000fe4000bf05070 */
[----:B------:R1:W2:Y:S02]  /*0600*/  @!UP2 SYNCS.EXCH.64 URZ, [UR10+0x30], UR6 ;  /* 0x000030060a3fa5b2 */ /* 0x0002a40008000100 */
[----:B------:R-:W-:Y:S01]  /*0610*/  ISETP.NE.AND.EX P0, PT, RZ, UR5, PT, P0 ;  /* 0x00000005ff007c0c */ /* 0x000fe2000bf05300 */
[----:B------:R1:W2:Y:S01]  /*0620*/  @!UP3 SYNCS.EXCH.64 URZ, [UR10+0x38], UR6 ;  /* 0x000038060a3fb5b2 */ /* 0x0002a20008000100 */
[----:B------:R1:W2:Y:S01]  /*0630*/  @!UP4 SYNCS.EXCH.64 URZ, [UR10+0x40], UR6 ;  /* 0x000040060a3fc5b2 */ /* 0x0002a20008000100 */
[----:B------:R1:W2:Y:S01]  /*0640*/  @!UP5 SYNCS.EXCH.64 URZ, [UR10+0x48], UR6 ;  /* 0x000048060a3fd5b2 */ /* 0x0002a20008000100 */
[----:B------:R-:W-:Y:S01]  /*0650*/  NOP ;  /* 0x0000000000007918 */ /* 0x000fe20000000000 */
[----:B--234-:R-:W-:Y:S08]  /*0660*/  BAR.SYNC.DEFER_BLOCKING 0x0 ;  /* 0x0000000000007b1d */ /* 0x01cff00000010000 */
[----:B01----:R-:W-:Y:S05]  /*0670*/  @!P0 BRA `(.L_x_3) ;  /* 0x00000000001c8947 */ /* 0x003fea0003800000 */
[----:B------:R-:W0:Y:S02]  /*0680*/  LDC.64 R6, c[0x0][0x598] ;  /* 0x00016600ff067b82 */ /* 0x000e240000000a00 */
[----:B0-----:R-:W2:Y:S02]  /*0690*/  LDG.E.64 R6, desc[UR38][R6.64] ;  /* 0x0000002606067981 */ /* 0x001ea4000c1e1b00 */
[----:B--2---:R-:W-:-:S04]  /*06a0*/  ISETP.NE.U32.AND P0, PT, R6, RZ, PT ;  /* 0x000000ff0600720c */ /* 0x004fc80003f05070 */
[----:B------:R-:W-:-:S13]  /*06b0*/  ISETP.NE.AND.EX P0, PT, R7, RZ, PT, P0 ;  /* 0x000000ff0700720c */ /* 0x000fda0003f05300 */
[----:B------:R-:W-:Y:S05]  /*06c0*/  @!P0 BRA `(.L_x_3) ;  /* 0x0000000000088947 */ /* 0x000fea0003800000 */
[----:B------:R1:W5:Y:S01]  /*06d0*/  LD.E R23, desc[UR38][R6.64] ;  /* 0x0000002606177980 */ /* 0x000362000c101900 */
[----:B------:R-:W-:Y:S05]  /*06e0*/  BRA `(.L_x_4) ;  /* 0x0000000000247947 */ /* 0x000fea0003800000 */
.L_x_3:
[----:B------:R-:W-:Y:S02]  /*06f0*/  ULDC.64 UR4, c[0x0][0x588] ;  /* 0x0001620000047ab9 */ /* 0x000fe40000000a00 */
[----:B------:R-:W-:-:S04]  /*0700*/  ISETP.NE.U32.AND P0, PT, RZ, UR4, PT ;  /* 0x00000004ff007c0c */ /* 0x000fc8000bf05070 */
[----:B------:R-:W-:-:S13]  /*0710*/  ISETP.NE.AND.EX P0, PT, RZ, UR5, PT, P0 ;  /* 0x00000005ff007c0c */ /* 0x000fda000bf05300 */
[----:B------:R-:W-:Y:S05]  /*0720*/  @!P0 BRA `(.L_x_5) ;  /* 0x00000000000c8947 */ /* 0x000fea0003800000 */
[----:B------:R-:W0:Y:S02]  /*0730*/  LDC.64 R6, c[0x0][0x588] ;  /* 0x00016200ff067b82 */ /* 0x000e240000000a00 */
[----:B0-----:R0:W5:Y:S01]  /*0740*/  LDG.E R23, desc[UR38][R6.64] ;  /* 0x0000002606177981 */ /* 0x001162000c1e1900 */
[----:B------:R-:W-:Y:S05]  /*0750*/  BRA `(.L_x_4) ;  /* 0x0000000000087947 */ /* 0x000fea0003800000 */
.L_x_5:
[----:B------:R-:W-:Y:S02]  /*0760*/  ULDC UR4, c[0x0][0x580] ;  /* 0x0001600000047ab9 */ /* 0x000fe40000000800 */
[----:B------:R-:W-:-:S07]  /*0770*/  IMAD.U32 R23, RZ, RZ, UR4 ;  /* 0x00000004ff177e24 */ /* 0x000fce000f8e00ff */
.L_x_4:
[----:B------:R-:W-:Y:S02]  /*0780*/  ULDC.64 UR4, c[0x0][0x5a0] ;  /* 0x0001680000047ab9 */ /* 0x000fe40000000a00 */
[----:B------:R-:W-:-:S04]  /*0790*/  ISETP.NE.U32.AND P0, PT, RZ, UR4, PT ;  /* 0x00000004ff007c0c */ /* 0x000fc8000bf05070 */
[----:B------:R-:W-:-:S13]  /*07a0*/  ISETP.NE.AND.EX P0, PT, RZ, UR5, PT, P0 ;  /* 0x00000005ff007c0c */ /* 0x000fda000bf05300 */
[----:B------:R-:W-:Y:S05]  /*07b0*/  @!P0 BRA `(.L_x_6) ;  /* 0x00000000001c8947 */ /* 0x000fea0003800000 */
[----:B01----:R-:W0:Y:S02]  /*07c0*/  LDC.64 R6, c[0x0][0x5a0] ;  /* 0x00016800ff067b82 */ /* 0x003e240000000a00 */
[----:B0-----:R-:W2:Y:S02]  /*07d0*/  LDG.E.64 R6, desc[UR38][R6.64] ;  /* 0x0000002606067981 */ /* 0x001ea4000c1e1b00 */
[----:B--2---:R-:W-:-:S04]  /*07e0*/  ISETP.NE.U32.AND P0, PT, R6, RZ, PT ;  /* 0x000000ff0600720c */ /* 0x004fc80003f05070 */
[----:B------:R-:W-:-:S13]  /*07f0*/  ISETP.NE.AND.EX P0, PT, R7, RZ, PT, P0 ;  /* 0x000000ff0700720c */ /* 0x000fda0003f05300 */
[----:B------:R-:W-:Y:S05]  /*0800*/  @!P0 BRA `(.L_x_6) ;  /* 0x0000000000088947 */ /* 0x000fea0003800000 */
[----:B------:R3:W5:Y:S01]  /*0810*/  LD.E R22, desc[UR38][R6.64] ;  /* 0x0000002606167980 */ /* 0x000762000c101900 */
[----:B------:R-:W-:Y:S05]  /*0820*/  BRA `(.L_x_7) ;  /* 0x0000000000247947 */ /* 0x000fea0003800000 */
.L_x_6:
[----:B------:R-:W-:Y:S02]  /*0830*/  ULDC.64 UR4, c[0x0][0x590] ;  /* 0x0001640000047ab9 */ /* 0x000fe40000000a00 */
[----:B------:R-:W-:-:S04]  /*0840*/  ISETP.NE.U32.AND P0, PT, RZ, UR4, PT ;  /* 0x00000004ff007c0c */ /* 0x000fc8000bf05070 */
[----:B------:R-:W-:-:S13]  /*0850*/  ISETP.NE.AND.EX P0, PT, RZ, UR5, PT, P0 ;  /* 0x00000005ff007c0c */ /* 0x000fda000bf05300 */
[----:B------:R-:W-:Y:S05]  /*0860*/  @!P0 BRA `(.L_x_8) ;  /* 0x00000000000c8947 */ /* 0x000fea0003800000 */
[----:B01----:R-:W0:Y:S02]  /*0870*/  LDC.64 R6, c[0x0][0x590] ;  /* 0x00016400ff067b82 */ /* 0x003e240000000a00 */
[----:B0-----:R2:W5:Y:S01]  /*0880*/  LDG.E R22, desc[UR38][R6.64] ;  /* 0x0000002606167981 */ /* 0x001562000c1e1900 */
[----:B------:R-:W-:Y:S05]  /*0890*/  BRA `(.L_x_7) ;  /* 0x0000000000087947 */ /* 0x000fea0003800000 */
.L_x_8:
[----:B------:R-:W-:Y:S02]  /*08a0*/  ULDC UR4, c[0x0][0x584] ;  /* 0x0001610000047ab9 */ /* 0x000fe40000000800 */
[----:B------:R-:W-:-:S07]  /*08b0*/  IMAD.U32 R22, RZ, RZ, UR4 ;  /* 0x00000004ff167e24 */ /* 0x000fce000f8e00ff */
.L_x_7:
[----:B------:R-:W4:Y:S01]  /*08c0*/  S2UR UR10, SR_CTAID.Y ;  /* 0x00000000000a79c3 */ /* 0x000f220000002600 */
[----:B------:R-:W-:Y:S01]  /*08d0*/  ULDC UR5, c[0x0][0x65c] ;  /* 0x0001970000057ab9 */ /* 0x000fe20000000800 */
[----:B------:R-:W-:Y:S01]  /*08e0*/  UISETP.NE.AND UP0, UPT, UR15, 0x2, UPT ;  /* 0x000000020f00788c */ /* 0x000fe2000bf05270 */
[----:B------:R-:W-:Y:S01]  /*08f0*/  PRMT R5, RZ, 0x7610, R5 ;  /* 0x00007610ff057816 */ /* 0x000fe20000000005 */
[----:B------:R-:W-:Y:S01]  /*0900*/  UISETP.NE.AND UP2, UPT, UR5, 0x1, UPT ;  /* 0x000000010500788c */ /* 0x000fe2000bf45270 */
[----:B------:R-:W-:Y:S02]  /*0910*/  IMAD.MOV.U32 R18, RZ, RZ, -0x1 ;  /* 0xffffffffff127424 */ /* 0x000fe400078e00ff */
[----:B------:R-:W-:Y:S01]  /*0920*/  IMAD.MOV.U32 R19, RZ, RZ, -0x1 ;  /* 0xffffffffff137424 */ /* 0x000fe200078e00ff */
[----:B------:R-:W4:Y:S01]  /*0930*/  S2UR UR4, SR_CTAID.X ;  /* 0x00000000000479c3 */ /* 0x000f220000002500 */
[----:B------:R-:W-:-:S06]  /*0940*/  UP2UR UR48, UPR, URZ, 0x4 ;  /* 0x000000043f307883 */ /* 0x000fcc0008000000 */
[----:B------:R-:W-:Y:S01]  /*0950*/  @UP2 ULDC UR12, c[0x0][0x10] ;  /* 0x00000400000c2ab9 */ /* 0x000fe20000000800 */
[----:B------:R-:W-:Y:S01]  /*0960*/  @UP2 UMOV UR7, URZ ;  /* 0x0000003f00072c82 */ /* 0x000fe20008000000 */
[----:B------:R-:W-:Y:S01]  /*0970*/  @UP2 UMOV UR5, URZ ;  /* 0x0000003f00052c82 */ /* 0x000fe20008000000 */
[----:B0123--:R-:W0:Y:S01]  /*0980*/  LDC.64 R6, c[0x0][0x650] ;  /* 0x00019400ff067b82 */ /* 0x00fe220000000a00 */
[----:B----4-:R-:W-:Y:S02]  /*0990*/  @UP2 UMOV UR9, UR10 ;  /* 0x0000000a00092c82 */ /* 0x010fe40008000000 */
[----:B------:R-:W-:Y:S01]  /*09a0*/  @UP2 UMOV UR6, UR9 ;  /* 0x0000000900062c82 */ /* 0x000fe20008000000 */
[----:B------:R-:W-:Y:S01]  /*09b0*/  @!UP2 UMOV UR9, UR10 ;  /* 0x0000000a0009ac82 */ /* 0x000fe20008000000 */
[----:B------:R-:W-:-:S03]  /*09c0*/  @UP2 UIMAD.WIDE.U32 UR12, UR4, UR12, UR6 ;  /* 0x0000000c040c22a5 */ /* 0x000fc6000f8e0006 */
[----:B------:R-:W-:Y:S01]  /*09d0*/  @!UP2 ULDC UR6, c[0x0][0xc] ;  /* 0x000003000006aab9 */ /* 0x000fe20000000800 */
[----:B------:R-:W-:Y:S01]  /*09e0*/  @UP2 UIADD3 UR14, UR13, UR5, URZ ;  /* 0x000000050d0e2290 */ /* 0x000fe2000fffe03f */
[----:B------:R-:W-:Y:S02]  /*09f0*/  ULDC UR10, c[0x0][0xc] ;  /* 0x00000300000a7ab9 */ /* 0x000fe40000000800 */
[----:B------:R-:W-:Y:S01]  /*0a00*/  UMOV UR5, URZ ;  /* 0x0000003f00057c82 */ /* 0x000fe20008000000 */
[----:B------:R-:W-:Y:S01]  /*0a10*/  ULDC UR11, c[0x0][0x10] ;  /* 0x00000400000b7ab9 */ /* 0x000fe20000000800 */
[----:B------:R-:W-:Y:S02]  /*0a20*/  @!UP2 UIMAD.WIDE.U32 UR6, UR6, UR9, UR4 ;  /* 0x000000090606a2a5 */ /* 0x000fe4000f8e0004 */
[----:B------:R-:W-:Y:S01]  /*0a30*/  UIMAD.WIDE.U32 UR10, UR10, UR11, URZ ;  /* 0x0000000b0a0a72a5 */ /* 0x000fe2000f8e003f */
[----:B------:R-:W-:-:S03]  /*0a40*/  ULDC UR13, c[0x0][0x14] ;  /* 0x00000500000d7ab9 */ /* 0x000fc60000000800 */
[----:B------:R-:W-:Y:S02]  /*0a50*/  UIMAD.WIDE.U32 UR36, UR10, UR13, URZ ;  /* 0x0000000d0a2472a5 */ /* 0x000fe4000f8e003f */
[----:B------:R-:W-:Y:S01]  /*0a60*/  UIMAD UR41, UR11, UR13, URZ ;  /* 0x0000000d0b2972a4 */ /* 0x000fe2000f8e023f */
[----:B------:R-:W-:Y:S01]  /*0a70*/  @!UP2 UMOV UR12, UR6 ;  /* 0x00000006000cac82 */ /* 0x000fe20008000000 */
[----:B------:R-:W-:Y:S02]  /*0a80*/  @!UP2 UMOV UR14, UR7 ;  /* 0x00000007000eac82 */ /* 0x000fe40008000000 */
[----:B------:R-:W-:Y:S02]  /*0a90*/  UIADD3 UR41, UR37, UR41, URZ ;  /* 0x0000002925297290 */ /* 0x000fe4000fffe03f */
[----:B------:R-:W-:-:S04]  /*0aa0*/  UIADD3 UR6, UP1, UR12, UR36, URZ ;  /* 0x000000240c067290 */ /* 0x000fc8000ff3e03f */
[----:B------:R-:W-:Y:S02]  /*0ab0*/  UIADD3.X UR7, UR14, UR41, URZ, UP1, !UPT ;  /* 0x000000290e077290 */ /* 0x000fe40008ffe43f */
[----:B------:R-:W-:Y:S02]  /*0ac0*/  USEL UR6, UR6, UR12, !UP0 ;  /* 0x0000000c06067287 */ /* 0x000fe4000c000000 */
[----:B------:R-:W-:-:S04]  /*0ad0*/  USEL UR7, UR7, UR14, !UP0 ;  /* 0x0000000e07077287 */ /* 0x000fc8000c000000 */
[----:B0-----:R-:W-:Y:S01]  /*0ae0*/  ISETP.LE.U32.AND P0, PT, R6, UR6, PT ;  /* 0x0000000606007c0c */ /* 0x001fe2000bf03070 */
[----:B------:R-:W-:Y:S02]  /*0af0*/  IMAD.U32 R16, RZ, RZ, UR6 ;  /* 0x00000006ff107e24 */ /* 0x000fe4000f8e00ff */
[----:B------:R-:W-:Y:S02]  /*0b00*/  IMAD.U32 R2, RZ, RZ, UR7 ;  /* 0x00000007ff027e24 */ /* 0x000fe4000f8e00ff */
[----:B------:R-:W-:-:S03]  /*0b10*/  IMAD.U32 R17, RZ, RZ, UR7 ;  /* 0x00000007ff117e24 */ /* 0x000fc6000f8e00ff */
[----:B------:R-:W-:Y:S01]  /*0b20*/  ISETP.GE.U32.AND.EX P0, PT, R2, R7, PT, P0 ;  /* 0x000000070200720c */ /* 0x000fe20003f06100 */
[----:B------:R-:W-:-:S12]  /*0b30*/  IMAD.MOV.U32 R2, RZ, RZ, -0x1 ;  /* 0xffffffffff027424 */ /* 0x000fd800078e00ff */
[----:B------:R-:W-:Y:S05]  /*0b40*/  @P0 BRA `(.L_x_9) ;  /* 0x00000004008c0947 */ /* 0x000fea0003800000 */
[----:B------:R-:W-:Y:S01]  /*0b50*/  I2FP.F32.U32 R2, UR4 ;  /* 0x0000000400027c45 */ /* 0x000fe20008201000 */
[----:B------:R-:W-:Y:S01]  /*0b60*/  ULDC.64 UR16, c[0x0][0x628] ;  /* 0x00018a0000107ab9 */ /* 0x000fe20000000a00 */
[----:B------:R-:W-:Y:S01]  /*0b70*/  ULDC UR6, c[0x0][0x150] ;  /* 0x0000540000067ab9 */ /* 0x000fe20000000800 */
[----:B------:R-:W-:Y:S01]  /*0b80*/  ISETP.NE.U32.AND P0, PT, RZ, UR16, PT ;  /* 0x00000010ff007c0c */ /* 0x000fe2000bf05070 */
[----:B------:R-:W-:Y:S01]  /*0b90*/  ULDC UR15, c[0x0][0x630] ;  /* 0x00018c00000f7ab9 */ /* 0x000fe20000000800 */
[----:B------:R-:W-:Y:S01]  /*0ba0*/  FMUL R2, R2, UR6 ;  /* 0x0000000602027c20 */ /* 0x000fe20008400000 */
[----:B------:R-:W-:Y:S01]  /*0bb0*/  R2UR UR19, R16 ;  /* 0x00000000101372ca */ /* 0x000fe200000e0000 */
[----:B------:R-:W-:Y:S01]  /*0bc0*/  ULDC UR21, c[0x0][0x154] ;  /* 0x0000550000157ab9 */ /* 0x000fe20000000800 */
[----:B------:R-:W-:Y:S01]  /*0bd0*/  ISETP.NE.AND.EX P0, PT, RZ, UR17, PT, P0 ;  /* 0x00000011ff007c0c */ /* 0x000fe2000bf05300 */
[----:B------:R0:W1:Y:S01]  /*0be0*/  F2I.U32.TRUNC.NTZ R5, R2 ;  /* 0x0000000200057305 */ /* 0x000062000020f000 */
[----:B------:R-:W-:-:S02]  /*0bf0*/  R2UR UR20, R17 ;  /* 0x00000000111472ca */ /* 0x000fc400000e0000 */
[----:B------:R-:W-:Y:S02]  /*0c00*/  R2UR UR6, R16 ;  /* 0x00000000100672ca */ /* 0x000fe400000e0000 */
[----:B------:R-:W-:-:S07]  /*0c10*/  R2UR UR7, R17 ;  /* 0x00000000110772ca */ /* 0x000fce00000e0000 */
[----:B0-----:R-:W-:Y:S08]  /*0c20*/  @!P0 BRA `(.L_x_10) ;  /* 0x0000000000308947 */ /* 0x001ff00003800000 */
[----:B------:R-:W-:Y:S01]  /*0c30*/  R2UR UR6, R16 ;  /* 0x00000000100672ca */ /* 0x000fe200000e0000 */
[----:B------:R-:W-:Y:S01]  /*0c40*/  ULDC UR12, c[0x0][0x634] ;  /* 0x00018d00000c7ab9 */ /* 0x000fe20000000800 */
[----:B------:R-:W-:-:S11]  /*0c50*/  R2UR UR14, R17 ;  /* 0x00000000110e72ca */ /* 0x000fd600000e0000 */
[----:B------:R-:W-:-:S04]  /*0c60*/  UIADD3 UR12, UP1, UR6, UR12, URZ ;  /* 0x0000000c060c7290 */ /* 0x000fc8000ff3e03f */
[----:B------:R-:W-:-:S04]  /*0c70*/  UIADD3.X UR14, URZ, UR14, URZ, UP1, !UPT ;  /* 0x0000000e3f0e7290 */ /* 0x000fc80008ffe43f */
[----:B------:R-:W-:-:S04]  /*0c80*/  UIMAD.WIDE.U32 UR6, UR14, UR16, URZ ;  /* 0x000000100e0672a5 */ /* 0x000fc8000f8e003f */
[----:B------:R-:W-:Y:S02]  /*0c90*/  UIMAD.WIDE.U32 UR10, UP1, UR12, UR17, UR6 ;  /* 0x000000110c0a72a5 */ /* 0x000fe4000f820006 */
[----:B------:R-:W-:Y:S02]  /*0ca0*/  UIMAD.WIDE.U32 UR6, UR12, UR16, URZ ;  /* 0x000000100c0672a5 */ /* 0x000fe4000f8e003f */
[----:B------:R-:W-:Y:S02]  /*0cb0*/  UIADD3.X UR13, URZ, URZ, URZ, UP1, !UPT ;  /* 0x0000003f3f0d7290 */ /* 0x000fe40008ffe43f */
[----:B------:R-:W-:Y:S01]  /*0cc0*/  UIADD3 URZ, UP1, UR7, UR10, URZ ;  /* 0x0000000a073f7290 */ /* 0x000fe2000ff3e03f */
[----:B------:R-:W-:-:S03]  /*0cd0*/  UMOV UR12, UR11 ;  /* 0x0000000b000c7c82 */ /* 0x000fc60008000000 */
[----:B------:R-:W-:-:S12]  /*0ce0*/  UIMAD.WIDE.U32.X UR6, UR14, UR17, UR12, UP1 ;  /* 0x000000110e0672a5 */ /* 0x000fd800088e040c */
.L_x_10:
[----:B------:R-:W-:Y:S01]  /*0cf0*/  USHF.R.U64 UR5, UR6, UR15, UR7 ;  /* 0x0000000f06057299 */ /* 0x000fe20008001207 */
[----:B------:R-:W-:Y:S01]  /*0d00*/  I2FP.F32.U32 R2, UR9 ;  /* 0x0000000900027c45 */ /* 0x000fe20008201000 */
[----:B------:R-:W-:Y:S01]  /*0d10*/  USHF.R.U32.HI UR6, URZ, UR15, UR7 ;  /* 0x0000000f3f067299 */ /* 0x000fe20008011607 */
[----:B-1----:R-:W-:Y:S01]  /*0d20*/  R2UR UR14, R5 ;  /* 0x00000000050e72ca */ /* 0x002fe200000e0000 */
[----:B------:R-:W-:Y:S02]  /*0d30*/  UIADD3 UR17, UP1, URZ, -UR5, URZ ;  /* 0x800000053f117290 */ /* 0x000fe4000ff3e03f */
[----:B------:R-:W-:Y:S01]  /*0d40*/  FMUL R2, R2, UR21 ;  /* 0x0000001502027c20 */ /* 0x000fe20008400000 */
[----:B------:R-:W-:Y:S01]  /*0d50*/  ULDC.64 UR10, c[0x0][0x620] ;  /* 0x00018800000a7ab9 */ /* 0x000fe20000000a00 */
[----:B------:R-:W-:Y:S01]  /*0d60*/  UIADD3.X UR6, URZ, ~UR6, URZ, UP1, !UPT ;  /* 0x800000063f067290 */ /* 0x000fe20008ffe43f */
[----:B------:R-:W-:Y:S01]  /*0d70*/  UMOV UR12, UR19 ;  /* 0x00000013000c7c82 */ /* 0x000fe20008000000 */
[----:B------:R-:W-:-:S02]  /*0d80*/  UMOV UR13, UR20 ;  /* 0x00000014000d7c82 */ /* 0x000fc40008000000 */
[----:B------:R-:W-:Y:S01]  /*0d90*/  UIMAD UR6, UR6, UR10, URZ ;  /* 0x0000000a060672a4 */ /* 0x000fe2000f8e023f */
[----:B------:R-:W0:Y:S01]  /*0da0*/  F2I.U32.TRUNC.NTZ R2, R2 ;  /* 0x0000000200027305 */ /* 0x000e22000020f000 */
[----:B------:R-:W-:Y:S02]  /*0db0*/  UIMAD.WIDE.U32 UR12, UR17, UR10, UR12 ;  /* 0x0000000a110c72a5 */ /* 0x000fe4000f8e000c */
[----:B------:R-:W-:Y:S01]  /*0dc0*/  UIMAD UR17, UR17, UR11, UR6 ;  /* 0x0000000b111172a4 */ /* 0x000fe2000f8e0206 */
[----:B------:R-:W-:Y:S01]  /*0dd0*/  ULDC UR24, c[0x0][0x658] ;  /* 0x0001960000187ab9 */ /* 0x000fe20000000800 */
[----:B------:R-:W-:Y:S02]  /*0de0*/  UMOV UR22, 0xffffffff ;  /* 0xffffffff00167882 */ /* 0x000fe40000000000 */
[----:B------:R-:W-:Y:S01]  /*0df0*/  UIADD3 UR17, UR13, UR17, URZ ;  /* 0x000000110d117290 */ /* 0x000fe2000fffe03f */
[----:B------:R-:W-:Y:S01]  /*0e00*/  ULDC UR19, c[0x0][0x618] ;  /* 0x0001860000137ab9 */ /* 0x000fe20000000800 */
[----:B------:R-:W-:Y:S01]  /*0e10*/  ULDC.64 UR6, c[0x0][0x640] ;  /* 0x0001900000067ab9 */ /* 0x000fe20000000a00 */
[----:B------:R-:W-:Y:S01]  /*0e20*/  USHF.L.U32 UR13, UR22, UR24, URZ ;  /* 0x00000018160d7299 */ /* 0x000fe2000800063f */
[----:B------:R-:W-:Y:S01]  /*0e30*/  ISETP.NE.U32.AND P0, PT, RZ, UR6, PT ;  /* 0x00000006ff007c0c */ /* 0x000fe2000bf05070 */
[----:B------:R-:W-:-:S02]  /*0e40*/  USHF.R.U64 UR22, UR12, UR19, UR17 ;  /* 0x000000130c167299 */ /* 0x000fc40008001211 */
[----:B------:R-:W-:Y:S01]  /*0e50*/  USHF.R.U32.HI UR12, URZ, UR19, UR17 ;  /* 0x000000133f0c7299 */ /* 0x000fe20008011611 */
[----:B0-----:R-:W-:Y:S01]  /*0e60*/  R2UR UR16, R2 ;  /* 0x00000000021072ca */ /* 0x001fe200000e0000 */
[----:B------:R-:W-:Y:S01]  /*0e70*/  ULDC UR21, c[0x0][0x608] ;  /* 0x0001820000157ab9 */ /* 0x000fe20000000800 */
[----:B------:R-:W-:Y:S01]  /*0e80*/  ISETP.NE.AND.EX P0, PT, RZ, UR7, PT, P0 ;  /* 0x00000007ff007c0c */ /* 0x000fe2000bf05300 */
[----:B------:R-:W-:Y:S02]  /*0e90*/  USHF.R.U64 UR26, UR22, UR21, UR12 ;  /* 0x00000015161a7299 */ /* 0x000fe4000800120c */
[----:B------:R-:W-:Y:S01]  /*0ea0*/  USHF.R.U32.HI UR12, URZ, UR21, UR12 ;  /* 0x000000153f0c7299 */ /* 0x000fe2000801160c */
[----:B------:R-:W-:Y:S01]  /*0eb0*/  UMOV UR20, 0x1 ;  /* 0x0000000100147882 */ /* 0x000fe20000000000 */
[----:B------:R-:W-:Y:S02]  /*0ec0*/  UIADD3 UR14, -UR14, URZ, URZ ;  /* 0x0000003f0e0e7290 */ /* 0x000fe4000fffe13f */
[----:B------:R-:W-:-:S02]  /*0ed0*/  USHF.R.U64 UR27, UR26, UR24, UR12 ;  /* 0x000000181a1b7299 */ /* 0x000fc4000800120c */
[----:B------:R-:W-:Y:S01]  /*0ee0*/  USHF.L.U32 UR19, UR20, UR24, URZ ;  /* 0x0000001814137299 */ /* 0x000fe2000800063f */
[----:B------:R-:W-:Y:S01]  /*0ef0*/  ULDC UR15, c[0x0][0x144] ;  /* 0x00005100000f7ab9 */ /* 0x000fe20000000800 */
[----:B------:R-:W-:Y:S01]  /*0f00*/  ULDC UR10, c[0x0][0x600] ;  /* 0x00018000000a7ab9 */ /* 0x000fe20000000800 */
[----:B------:R-:W-:Y:S02]  /*0f10*/  ULOP3.LUT UR20, URZ, UR13, URZ, 0x33, !UPT ;  /* 0x0000000d3f147292 */ /* 0x000fe4000f8e333f */
[----:B------:R-:W-:Y:S02]  /*0f20*/  USHF.R.U32.HI UR13, URZ, UR24, UR12 ;  /* 0x000000183f0d7299 */ /* 0x000fe4000801160c */
[----:B------:R-:W-:Y:S02]  /*0f30*/  UIADD3 UR11, UR10, -0x1, URZ ;  /* 0xffffffff0a0b7890 */ /* 0x000fe4000fffe03f */
[----:B------:R-:W-:Y:S02]  /*0f40*/  UIADD3 UR23, -UR16, URZ, URZ ;  /* 0x0000003f10177290 */ /* 0x000fe4000fffe13f */
[----:B------:R-:W-:Y:S01]  /*0f50*/  UIMAD UR4, UR15, UR14, UR4 ;  /* 0x0000000e0f0472a4 */ /* 0x000fe2000f8e0204 */
[----:B------:R-:W-:Y:S01]  /*0f60*/  ULDC UR28, c[0x0][0x148] ;  /* 0x00005200001c7ab9 */ /* 0x000fe20000000800 */
[----:B------:R-:W-:Y:S01]  /*0f70*/  ULDC UR24, c[0x0][0x648] ;  /* 0x0001920000187ab9 */ /* 0x000fe20000000800 */
[----:B------:R-:W-:Y:S01]  /*0f80*/  ULDC UR25, c[0x0][0x638] ;  /* 0x00018e0000197ab9 */ /* 0x000fe20000000800 */
[----:B------:R-:W-:Y:S01]  /*0f90*/  UMOV UR12, UR27 ;  /* 0x0000001b000c7c82 */ /* 0x000fe20008000000 */
[----:B------:R-:W-:Y:S07]  /*0fa0*/  @!P0 BRA `(.L_x_11) ;  /* 0x0000000000308947 */ /* 0x000fee0003800000 */
[----:B------:R-:W-:Y:S02]  /*0fb0*/  ULDC UR16, c[0x0][0x64c] ;  /* 0x0001930000107ab9 */ /* 0x000fe40000000800 */
        /* <DEDUP_REMOVED lines=8> */
[----:B------:R-:W-:-:S07]  /*1040*/  UIMAD.WIDE.U32.X UR6, UR21, UR7, UR16, UP1 ;  /* 0x00000007150672a5 */ /* 0x000fce00088e0410 */
[----:B------:R-:W-:Y:S01]  /*1050*/  UMOV UR12, UR6 ;  /* 0x00000006000c7c82 */ /* 0x000fe20008000000 */
[----:B------:R-:W-:-:S05]  /*1060*/  UMOV UR13, UR7 ;  /* 0x00000007000d7c82 */ /* 0x000fca0008000000 */
.L_x_11:
[----:B------:R-:W-:Y:S01]  /*1070*/  UISETP.NE.AND UP1, UPT, UR48, URZ, UPT ;  /* 0x0000003f3000728c */ /* 0x000fe2000bf25270 */
[----:B------:R-:W-:Y:S01]  /*1080*/  IMAD.MOV.U32 R5, RZ, RZ, 0x1 ;  /* 0x00000001ff057424 */ /* 0x000fe200078e00ff */
[----:B------:R-:W-:Y:S01]  /*1090*/  USHF.R.U64 UR6, UR12, UR24, UR13 ;  /* 0x000000180c067299 */ /* 0x000fe2000800120d */
[----:B------:R-:W-:Y:S01]  /*10a0*/  IMAD.U32 R19, RZ, RZ, UR5 ;  /* 0x00000005ff137e24 */ /* 0x000fe2000f8e00ff */
[----:B------:R-:W-:Y:S02]  /*10b0*/  ULOP3.LUT UR20, UR26, UR20, URZ, 0xc0, !UPT ;  /* 0x000000141a147292 */ /* 0x000fe4000f8ec03f */
[----:B------:R-:W-:Y:S02]  /*10c0*/  UIADD3 UR7, -UR6, URZ, URZ ;  /* 0x0000003f06077290 */ /* 0x000fe4000fffe13f */
[----:B------:R-:W-:Y:S02]  /*10d0*/  UIMAD UR19, UR19, UR6, UR20 ;  /* 0x00000006131372a4 */ /* 0x000fe4000f8e0214 */
[----:B------:R-:W-:-:S02]  /*10e0*/  ULOP3.LUT UR11, UR22, UR11, URZ, 0xc0, !UPT ;  /* 0x0000000b160b7292 */ /* 0x000fc4000f8ec03f */
[----:B------:R-:W-:Y:S02]  /*10f0*/  @UP1 UIMAD UR4, UR28, UR23, UR9 ;  /* 0x000000171c0412a4 */ /* 0x000fe4000f8e0209 */
[----:B------:R-:W-:-:S03]  /*1100*/  UIMAD UR6, UR7, UR25, UR27 ;  /* 0x00000019070672a4 */ /* 0x000fc6000f8e021b */
[----:B------:R-:W-:Y:S01]  /*1110*/  ULDC UR7, c[0x0][0x610] ;  /* 0x0001840000077ab9 */ /* 0x000fe20000000800 */
[----:B------:R-:W-:Y:S02]  /*1120*/  UIMAD UR6, UR6, UR10, UR11 ;  /* 0x0000000a060672a4 */ /* 0x000fe4000f8e020b */
[----:B------:R-:W-:-:S04]  /*1130*/  UIMAD UR4, UR19, UR7, UR4 ;  /* 0x00000007130472a4 */ /* 0x000fc8000f8e0204 */
[----:B------:R-:W-:Y:S02]  /*1140*/  USEL UR7, UR6, UR4, !UP1 ;  /* 0x0000000406077287 */ /* 0x000fe4000c800000 */
[----:B------:R-:W-:-:S04]  /*1150*/  USEL UR4, UR4, UR6, !UP1 ;  /* 0x0000000604047287 */ /* 0x000fc8000c800000 */
[----:B------:R-:W-:Y:S02]  /*1160*/  IMAD.U32 R2, RZ, RZ, UR7 ;  /* 0x00000007ff027e24 */ /* 0x000fe4000f8e00ff */
[----:B------:R-:W-:-:S07]  /*1170*/  IMAD.U32 R18, RZ, RZ, UR4 ;  /* 0x00000004ff127e24 */ /* 0x000fce000f8e00ff */
.L_x_9:
[----:B------:R-:W-:Y:S02]  /*1180*/  ULDC UR4, c[0x0][0x28c] ;  /* 0x0000a30000047ab9 */ /* 0x000fe40000000800 */
[----:B------:R-:W-:-:S04]  /*1190*/  UIADD3 UR4, UR4, 0x1f, URZ ;  /* 0x0000001f04047890 */ /* 0x000fc8000fffe03f */
[----:B------:R-:W-:-:S04]  /*11a0*/  USHF.R.S32.HI UR5, URZ, 0x1f, UR4 ;  /* 0x0000001f3f057899 */ /* 0x000fc80008011404 */
[----:B------:R-:W-:-:S04]  /*11b0*/  ULEA.HI UR5, UR5, UR4, URZ, 0x5 ;  /* 0x0000000405057291 */ /* 0x000fc8000f8f283f */
[----:B------:R-:W-:Y:S01]  /*11c0*/  USHF.R.S32.HI UR42, URZ, 0x5, UR5 ;  /* 0x000000053f2a7899 */ /* 0x000fe20008011405 */
[----:B------:R-:W-:Y:S11]  /*11d0*/  @!P1 BRA `(.L_x_12) ;  /* 0x0000007800d09947 */ /* 0x000ff60003800000 */
[----:B------:R-:W-:-:S06]  /*11e0*/  UISETP.GT.U32.AND UP1, UPT, UR18, 0x1, UPT ;  /* 0x000000011200788c */ /* 0x000fcc000bf24070 */
[----:B------:R-:W-:-:S13]  /*11f0*/  PLOP3.LUT P0, PT, PT, PT, UP1, 0x80, 0x0 ;  /* 0x000000000000781c */ /* 0x000fda0003f0f018 */
[----:B------:R-:W-:Y:S05]  /*1200*/  @P0 EXIT ;  /* 0x000000000000094d */ /* 0x000fea0003800000 */
.L_x_13:
[----:B------:R-:W-:-:S08]  /*1210*/  NOP ;  /* 0x0000000000007918 */ /* 0x000fd00000000000 */
[----:B------:R-:W0:Y:S02]  /*1220*/  USETMAXREG.TRY_ALLOC.CTAPOOL UP1, 0xe8 ;  /* 0x000000e8000079c8 */ /* 0x000e240008020600 */
[----:B0-----:R-:W-:-:S13]  /*1230*/  PLOP3.LUT P0, PT, PT, PT, UP1, 0x80, 0x0 ;  /* 0x000000000000781c */ /* 0x001fda0003f0f018 */
[----:B------:R-:W-:Y:S05]  /*1240*/  @!P0 BRA `(.L_x_13) ;  /* 0xfffffffc00f08947 */ /* 0x000fea000383ffff */
[----:B------:R-:W-:-:S13]  /*1250*/  LOP3.LUT P0, RZ, R5, 0xff, RZ, 0xc0, !PT ;  /* 0x000000ff05ff7812 */ /* 0x000fda000780c0ff */
[----:B------:R-:W-:Y:S05]  /*1260*/  @!P0 EXIT ;  /* 0x000000000000894d */ /* 0x000fea0003800000 */
[----:B------:R-:W0:Y:S01]  /*1270*/  S2UR UR5, SR_CgaCtaId ;  /* 0x00000000000579c3 */ /* 0x000e220000008800 */
[----:B------:R-:W-:Y:S01]  /*1280*/  VIADD R6, R0, 0xffffffff ;  /* 0xffffffff00067836 */ /* 0x000fe20000000000 */
[----:B------:R-:W-:Y:S01]  /*1290*/  SHF.R.S32.HI R4, RZ, 0x1f, R3 ;  /* 0x0000001fff047819 */ /* 0x000fe20000011403 */
[----:B------:R-:W-:Y:S01]  /*12a0*/  UMOV UR43, 0x400 ;  /* 0x00000400002b7882 */ /* 0x000fe20000000000 */
[----:B------:R-:W-:Y:S02]  /*12b0*/  USHF.R.U32.HI UR4, URZ, 0x1, UR42 ;  /* 0x000000013f047899 */ /* 0x000fe4000801162a */
[----:B------:R-:W-:Y:S01]  /*12c0*/  R2UR UR45, R6 ;  /* 0x00000000062d72ca */ /* 0x000fe200000e0000 */
[----:B------:R-:W-:Y:S01]  /*12d0*/  ULOP3.LUT UR44, UR42, 0x1, URZ, 0xc0, !UPT ;  /* 0x000000012a2c7892 */ /* 0x000fe2000f8ec03f */
[CC--:B------:R-:W-:Y:S01]  /*12e0*/  LEA.HI R0, R4.reuse, R3.reuse, RZ, 0x2 ;  /* 0x0000000304007211 */ /* 0x0c0fe200078f10ff */
[----:B------:R-:W-:Y:S01]  /*12f0*/  UISETP.LT.AND UP1, UPT, UR42, 0x1, UPT ;  /* 0x000000012a00788c */ /* 0x000fe2000bf21270 */
[----:B------:R-:W-:Y:S01]  /*1300*/  LEA.HI R4, R4, R3, RZ, 0x5 ;  /* 0x0000000304047211 */ /* 0x000fe200078f28ff */
[----:B------:R-:W-:Y:S01]  /*1310*/  ULOP3.LUT UR4, UR4, 0x1, URZ, 0xc0, !UPT ;  /* 0x0000000104047892 */ /* 0x000fe2000f8ec03f */
[--C-:B------:R-:W-:Y:S01]  /*1320*/  SHF.R.S32.HI R152, RZ, 0x2, R0.reuse ;  /* 0x00000002ff987819 */ /* 0x100fe20000011400 */
[----:B------:R-:W-:Y:S01]  /*1330*/  ULDC UR6, c[0x0][0x284] ;  /* 0x0000a10000067ab9 */ /* 0x000fe20000000800 */
[----:B------:R-:W-:Y:S01]  /*1340*/  SHF.R.S32.HI R5, RZ, 0x1f, R0 ;  /* 0x0000001fff057819 */ /* 0x000fe20000011400 */
[----:B------:R-:W-:Y:S01]  /*1350*/  USEL UR44, UR44, URZ, !UP0 ;  /* 0x0000003f2c2c7287 */ /* 0x000fe2000c000000 */
[----:B------:R-:W-:Y:S01]  /*1360*/  LOP3.LUT R154, R0, 0xfffffffc, RZ, 0xc0, !PT ;  /* 0xfffffffc009a7812 */ /* 0x000fe200078ec0ff */
[----:B------:R-:W-:Y:S01]  /*1370*/  USEL UR46, UR42, 0x1, UP1 ;  /* 0x000000012a2e7887 */ /* 0x000fe20008800000 */
[----:B------:R-:W-:Y:S01]  /*1380*/  LEA.HI R5, R5, R152, RZ, 0x3 ;  /* 0x0000009805057211 */ /* 0x000fe200078f18ff */
[----:B------:R-:W-:Y:S01]  /*1390*/  USHF.L.U32 UR45, UR45, 0x3, URZ ;  /* 0x000000032d2d7899 */ /* 0x000fe2000800063f */
[----:B------:R-:W-:Y:S01]  /*13a0*/  ISETP.NE.AND P0, PT, R6, RZ, PT ;  /* 0x000000ff0600720c */ /* 0x000fe20003f05270 */
[----:B------:R-:W-:Y:S01]  /*13b0*/  UISETP.EQ.U32.AND UP0, UPT, UR4, 0x1, !UP0 ;  /* 0x000000010400788c */ /* 0x000fe2000c702070 */
[----:B------:R-:W-:Y:S01]  /*13c0*/  LOP3.LUT R5, R5, 0xfffffff8, RZ, 0xc0, !PT ;  /* 0xfffffff805057812 */ /* 0x000fe200078ec0ff */
[----:B------:R-:W-:Y:S01]  /*13d0*/  IMAD.IADD R154, R3, 0x1, -R154 ;  /* 0x00000001039a7824 */ /* 0x000fe200078e0a9a */
[----:B0-----:R-:W-:Y:S01]  /*13e0*/  ULEA UR43, UR5, UR43, 0x18 ;  /* 0x0000002b052b7291 */ /* 0x001fe2000f8ec03f */
[----:B------:R-:W-:Y:S01]  /*13f0*/  IMAD.U32 R156, RZ, RZ, UR45 ;  /* 0x0000002dff9c7e24 */ /* 0x000fe2000f8e00ff */
[----:B------:R-:W-:Y:S01]  /*1400*/  SEL R168, RZ, 0x1, P0 ;  /* 0x00000001ffa87807 */ /* 0x000fe20000000000 */
[----:B------:R-:W-:Y:S01]  /*1410*/  IMAD.IADD R152, R152, 0x1, -R5 ;  /* 0x0000000198987824 */ /* 0x000fe200078e0a05 */
[----:B------:R-:W-:Y:S01]  /*1420*/  UIADD3 UR50, UR43, 0x30, URZ ;  /* 0x000000302b327890 */ /* 0x000fe2000fffe03f */
[----:B------:R-:W-:Y:S01]  /*1430*/  SHF.R.S32.HI R5, RZ, 0x5, R4 ;  /* 0x00000005ff057819 */ /* 0x000fe20000011404 */
[----:B------:R-:W-:Y:S01]  /*1440*/  ULOP3.LUT UR49, UR40, 0x1, URZ, 0xfc, !UPT ;  /* 0x0000000128317892 */ /* 0x000fe2000f8efc3f */
[C---:B------:R-:W-:Y:S01]  /*1450*/  LOP3.LUT R158, R156.reuse, 0x8, RZ, 0xc0, !PT ;  /* 0x000000089c9e7812 */ /* 0x040fe200078ec0ff */
[----:B------:R-:W-:Y:S01]  /*1460*/  UIADD3 UR46, -UR46, UR42, URZ ;  /* 0x0000002a2e2e7290 */ /* 0x000fe2000fffe13f */
[--C-:B------:R-:W-:Y:S01]  /*1470*/  SHF.R.S32.HI R153, RZ, 0x1f, R152.reuse ;  /* 0x0000001fff997819 */ /* 0x100fe20000011498 */
[C-C-:B------:R-:W-:Y:S01]  /*1480*/  IMAD R159, R5.reuse, -0x10, -R152.reuse ;  /* 0xfffffff0059f7824 */ /* 0x140fe200078e0a98 */
[----:B------:R-:W-:Y:S01]  /*1490*/  LOP3.LUT R156, R156, 0x8, RZ, 0xc, !PT ;  /* 0x000000089c9c7812 */ /* 0x000fe200078e0cff */
[----:B------:R-:W-:Y:S01]  /*14a0*/  IMAD.U32 R155, RZ, RZ, UR50 ;  /* 0x00000032ff9b7e24 */ /* 0x000fe2000f8e00ff */
[----:B------:R-:W-:Y:S01]  /*14b0*/  LOP3.LUT R158, R158, 0x18, RZ, 0x3c, !PT ;  /* 0x000000189e9e7812 */ /* 0x000fe200078e3cff */
[----:B------:R-:W-:Y:S01]  /*14c0*/  IMAD.WIDE R152, R5, 0x10, R152 ;  /* 0x0000001005987825 */ /* 0x000fe200078e0298 */
[----:B------:R-:W-:-:S03]  /*14d0*/  USEL UR47, URZ, 0x1, !UP0 ;  /* 0x000000013f2f7887 */ /* 0x000fc6000c000000 */
[----:B------:R-:W-:Y:S02]  /*14e0*/  VIADD R157, R155, UR45 ;  /* 0x0000002d9b9d7c36 */ /* 0x000fe40008000000 */
[----:B------:R-:W-:-:S07]  /*14f0*/  VIADD R159, R159, UR6 ;  /* 0x000000069f9f7c36 */ /* 0x000fce0008000000 */
.L_x_289:
[----:B------:R-:W-:Y:S01]  /*1500*/  SHF.L.U32 R0, R168, 0x1f, RZ ;  /* 0x0000001fa8007819 */ /* 0x000fe200000006ff */
[----:B------:R-:W-:Y:S02]  /*1510*/  ULDC UR4, c[0x0][0x28c] ;  /* 0x0000a30000047ab9 */ /* 0x000fe40000000800 */
[----:B------:R-:W-:Y:S01]  /*1520*/  ISETP.LT.AND P1, PT, RZ, UR4, PT ;  /* 0x00000004ff007c0c */ /* 0x000fe2000bf21270 */
[----:B------:R-:W0:Y:S02]  /*1530*/  SYNCS.PHASECHK.TRANS64.TRYWAIT P0, [R155+UR45], R0 ;  /* 0x000000009b0075a7 */ /* 0x000e24000800016d */
[----:B0-234-:R-:W-:Y:S10]  /*1540*/  @!P0 BRA `(.L_x_14) ;  /* 0x0000008400a08947 */ /* 0x01dff40003800000 */
.L_x_309:
[----:B------:R-:W-:Y:S05]  /*1550*/  @P1 BRA `(.L_x_15) ;  /* 0x0000000000401947 */ /* 0x000fea0003800000 */
[----:B0-----:R-:W-:Y:S01]  /*1560*/  MOV R0, 0x0 ;  /* 0x0000000000007802 */ /* 0x001fe20000000f00 */
[----:B------:R-:W-:Y:S01]  /*1570*/  ULDC.64 UR4, c[0x4][0x68] ;  /* 0x01001a0000047ab9 */ /* 0x000fe20000000a00 */
[----:B------:R-:W-:Y:S01]  /*1580*/  ULDC.64 UR6, c[0x4][0x8] ;  /* 0x0100020000067ab9 */ /* 0x000fe20000000a00 */
[----:B------:R-:W-:Y:S01]  /*1590*/  IMAD.U32 R4, RZ, RZ, UR4 ;  /* 0x00000004ff047e24 */ /* 0x000fe2000f8e00ff */
[----:B------:R0:W1:Y:S01]  /*15a0*/  LDC.64 R14, c[0x4][R0] ;  /* 0x01000000000e7b82 */ /* 0x0000620000000a00 */
[----:B------:R-:W-:Y:S01]  /*15b0*/  IMAD.U32 R5, RZ, RZ, UR5 ;  /* 0x00000005ff057e24 */ /* 0x000fe2000f8e00ff */
[----:B------:R-:W-:Y:S01]  /*15c0*/  ULDC.64 UR4, c[0x4][0x70] ;  /* 0x01001c0000047ab9 */ /* 0x000fe20000000a00 */
[----:B------:R-:W-:Y:S02]  /*15d0*/  IMAD.U32 R10, RZ, RZ, UR6 ;  /* 0x00000006ff0a7e24 */ /* 0x000fe4000f8e00ff */
[----:B------:R-:W-:Y:S02]  /*15e0*/  IMAD.U32 R6, RZ, RZ, UR4 ;  /* 0x00000004ff067e24 */ /* 0x000fe4000f8e00ff */
[----:B------:R-:W-:-:S02]  /*15f0*/  IMAD.U32 R7, RZ, RZ, UR5 ;  /* 0x00000005ff077e24 */ /* 0x000fc4000f8e00ff */
[----:B------:R-:W-:Y:S02]  /*1600*/  IMAD.U32 R11, RZ, RZ, UR7 ;  /* 0x00000007ff0b7e24 */ /* 0x000fe4000f8e00ff */
[----:B------:R-:W-:Y:S02]  /*1610*/  IMAD.MOV.U32 R8, RZ, RZ, 0x1e1 ;  /* 0x000001e1ff087424 */ /* 0x000fe400078e00ff */
[----:B------:R-:W-:Y:S02]  /*1620*/  IMAD.MOV.U32 R12, RZ, RZ, 0x1 ;  /* 0x00000001ff0c7424 */ /* 0x000fe400078e00ff */
[----:B0-----:R-:W-:-:S07]  /*1630*/  IMAD.MOV.U32 R13, RZ, RZ, RZ ;  /* 0x000000ffff0d7224 */ /* 0x001fce00078e00ff */
[----:B------:R-:W-:-:S07]  /*1640*/  LEPC R20, `(.L_x_15) ;  /* 0x000000001014794e */ /* 0x000fce0000000000 */
[----:B-1---5:R-:W-:Y:S05]  /*1650*/  CALL.ABS.NOINC R14 ;  /* 0x000000000e007343 */ /* 0x022fea0003c00000 */
.L_x_15:
[----:B0-----:R-:W-:-:S05]  /*1660*/  IMAD.U32 R0, RZ, RZ, UR49 ;  /* 0x00000031ff007e24 */ /* 0x001fca000f8e00ff */
[----:B------:R-:W-:-:S13]  /*1670*/  ISETP.NE.AND P0, PT, R0, 0x3, PT ;  /* 0x000000030000780c */ /* 0x000fda0003f05270 */
[----:B------:R-:W-:Y:S05]  /*1680*/  @!P0 BRA `(.L_x_16) ;  /* 0x0000000000048947 */ /* 0x000fea0003800000 */
[----:B------:R-:W-:Y:S01]  /*1690*/  BPT.TRAP 0x1 ;  /* 0x000000040000795c */ /* 0x000fe20000300000 */
.L_x_16:
[----:B------:R-:W-:Y:S02]  /*16a0*/  IMAD.U32 R3, RZ, RZ, UR44 ;  /* 0x0000002cff037e24 */ /* 0x000fe4000f8e00ff */
[----:B------:R-:W-:-:S03]  /*16b0*/  IMAD.U32 R0, RZ, RZ, UR47 ;  /* 0x0000002fff007e24 */ /* 0x000fc6000f8e00ff */
[----:B------:R-:W-:Y:S02]  /*16c0*/  LEA R3, R3, UR43, 0x3 ;  /* 0x0000002b03037c11 */ /* 0x000fe4000f8e18ff */
[----:B------:R-:W-:-:S04]  /*16d0*/  SHF.L.U32 R0, R0, 0x1f, RZ ;  /* 0x0000001f00007819 */ /* 0x000fc800000006ff */
[----:B------:R0:W1:Y:S01]  /*16e0*/  SYNCS.PHASECHK.TRANS64.TRYWAIT P1, [R3+URZ], R0 ;  /* 0x00000000030075a7 */ /* 0x000062000802017f */
[----:B------:R-:W-:Y:S05]  /*16f0*/  @!P0 BRA `(.L_x_17) ;  /* 0x0000000000048947 */ /* 0x000fea0003800000 */
[----:B------:R-:W-:Y:S01]  /*1700*/  BPT.TRAP 0x1 ;  /* 0x000000040000795c */ /* 0x000fe20000300000 */
.L_x_17:
[----:B------:R-:W-:-:S05]  /*1710*/  IMAD.U32 R4, RZ, RZ, UR46 ;  /* 0x0000002eff047e24 */ /* 0x000fca000f8e00ff */
[----:B------:R-:W-:Y:S01]  /*1720*/  ISETP.GE.AND P2, PT, R4, 0x1, PT ;  /* 0x000000010400780c */ /* 0x000fe20003f46270 */
[----:B-1----:R-:W-:-:S12]  /*1730*/  @P1 BRA `(.L_x_18) ;  /* 0x0000000000081947 */ /* 0x002fd80003800000 */
[----:B------:R-:W1:Y:S02]  /*1740*/  SYNCS.PHASECHK.TRANS64.TRYWAIT P1, [R3+URZ], R0 ;  /* 0x00000000030075a7 */ /* 0x000e64000802017f */
[----:B-1----:R-:W-:Y:S05]  /*1750*/  @!P1 BRA `(.L_x_19) ;  /* 0x0000008400309947 */ /* 0x002fea0003800000 */
.L_x_18:
[----:B------:R-:W-:Y:S05]  /*1760*/  WARPSYNC.ALL ;  /* 0x0000000000007948 */ /* 0x000fea0003800000 */
[----:B------:R-:W-:Y:S01]  /*1770*/  UIADD3 UR4, UR43, 0x100, URZ ;  /* 0x000001002b047890 */ /* 0x000fe2000fffe03f */
[----:B------:R-:W-:Y:S01]  /*1780*/  WARPGROUP.ARRIVE ;  /* 0x00000000000079c5 */ /* 0x000fe20000000000 */
[----:B------:R-:W-:Y:S02]  /*1790*/  UIADD3 UR5, UR43, 0x4100, URZ ;  /* 0x000041002b057890 */ /* 0x000fe4000fffe03f */
[----:B------:R-:W-:Y:S02]  /*17a0*/  USHF.R.U32.HI UR4, URZ, 0x4, UR4 ;  /* 0x000000043f047899 */ /* 0x000fe40008011604 */
[----:B------:R-:W-:-:S02]  /*17b0*/  USHF.R.U32.HI UR5, URZ, 0x4, UR5 ;  /* 0x000000043f057899 */ /* 0x000fc40008011605 */
[----:B------:R-:W-:Y:S02]  /*17c0*/  ULOP3.LUT UR4, UR4, 0x3fff, URZ, 0xc0, !UPT ;  /* 0x00003fff04047892 */ /* 0x000fe4000f8ec03f */
[----:B------:R-:W-:Y:S02]  /*17d0*/  ULOP3.LUT UR5, UR5, 0x3fff, URZ, 0xc0, !UPT ;  /* 0x00003fff05057892 */ /* 0x000fe4000f8ec03f */
[----:B------:R-:W-:Y:S02]  /*17e0*/  ULOP3.LUT UR8, UR4, 0x10000, URZ, 0xfc, !UPT ;  /* 0x0001000004087892 */ /* 0x000fe4000f8efc3f */
[----:B------:R-:W-:Y:S02]  /*17f0*/  ULOP3.LUT UR9, UR5, 0x10000, URZ, 0xfc, !UPT ;  /* 0x0001000005097892 */ /* 0x000fe4000f8efc3f */
[----:B------:R-:W-:Y:S02]  /*1800*/  ULEA UR10, UR44, UR8, 0x9 ;  /* 0x000000082c0a7291 */ /* 0x000fe4000f8e483f */
[----:B------:R-:W-:Y:S01]  /*1810*/  ULEA UR11, UR44, UR9, 0xb ;  /* 0x000000092c0b7291 */ /* 0x000fe2000f8e583f */
[----:B------:R-:W-:Y:S01]  /*1820*/  UMOV UR5, 0x40000040 ;  /* 0x4000004000057882 */ /* 0x000fe20000000000 */
[----:B------:R-:W-:-:S03]  /*1830*/  UMOV UR7, 0x40000040 ;  /* 0x4000004000077882 */ /* 0x000fc60000000000 */
[----:B------:R-:W-:Y:S02]  /*1840*/  UMOV UR4, UR10 ;  /* 0x0000000a00047c82 */ /* 0x000fe40008000000 */
[----:B------:R-:W-:Y:S02]  /*1850*/  UMOV UR6, UR11 ;  /* 0x0000000b00067c82 */ /* 0x000fe40008000000 */
[----:B------:R-:W-:Y:S01]  /*1860*/  HGMMA.64x256x8.F32.TF32 R24, gdesc[UR4], RZ, !UPT, gsb0 ;  /* 0x07e00000041879f0 */ /* 0x000fe2000c0028ff */
[----:B------:R-:W-:Y:S02]  /*1870*/  UIADD3 UR4, UR10, 0x2, URZ ;  /* 0x000000020a047890 */ /* 0x000fe4000fffe03f */
[----:B------:R-:W-:Y:S01]  /*1880*/  UIADD3 UR6, UR11, 0x2, URZ ;  /* 0x000000020b067890 */ /* 0x000fe2000fffe03f */
[----:B------:R-:W-:Y:S01]  /*1890*/  UMOV UR5, 0x40000040 ;  /* 0x4000004000057882 */ /* 0x000fe20000000000 */
[----:B------:R-:W-:Y:S01]  /*18a0*/  UMOV UR7, 0x40000040 ;  /* 0x4000004000077882 */ /* 0x000fe20000000000 */
[----:B------:R-:W-:-:S02]  /*18b0*/  WARPGROUP.DEPBAR.LE gsb0, 0x0 ;  /* 0x00008000000079c5 */ /* 0x000fc40000010000 */
[----:B------:R-:W-:-:S15]  /*18c0*/  WARPGROUP.ARRIVE ;  /* 0x00000000000079c5 */ /* 0x000fde0000000000 */
[----:B------:R-:W-:-:S05]  /*18d0*/  NOP ;  /* 0x0000000000007918 */ /* 0x000fca0000000000 */
[----:B------:R-:W-:Y:S01]  /*18e0*/  HGMMA.64x256x8.F32.TF32 R24, gdesc[UR4], R24, gsb0 ;  /* 0x07e00000041879f0 */ /* 0x000fe20008002818 */
[----:B------:R-:W-:Y:S02]  /*18f0*/  UIADD3 UR4, UR10, 0x4, URZ ;  /* 0x000000040a047890 */ /* 0x000fe4000fffe03f */
[----:B------:R-:W-:Y:S01]  /*1900*/  UIADD3 UR6, UR11, 0x4, URZ ;  /* 0x000000040b067890 */ /* 0x000fe2000fffe03f */
[----:B------:R-:W-:Y:S01]  /*1910*/  UMOV UR5, 0x40000040 ;  /* 0x4000004000057882 */ /* 0x000fe20000000000 */
[----:B------:R-:W-:Y:S01]  /*1920*/  UMOV UR7, 0x40000040 ;  /* 0x4000004000077882 */ /* 0x000fe20000000000 */
[----:B------:R-:W-:Y:S02]  /*1930*/  WARPGROUP.DEPBAR.LE gsb0, 0x0 ;  /* 0x00008000000079c5 */ /* 0x000fe40000010000 */
        /* <DEDUP_REMOVED lines=10> */
[----:B------:R-:W-:Y:S03]  /*19e0*/  HGMMA.64x256x8.F32.TF32 R24, gdesc[UR4], R24, gsb0 ;  /* 0x07e00000041879f0 */ /* 0x000fe60008002818 */
[----:B------:R-:W-:Y:S02]  /*19f0*/  WARPGROUP.DEPBAR.LE gsb0, 0x0 ;  /* 0x00008000000079c5 */ /* 0x000fe40000010000 */
[----:B------:R-:W-:Y:S05]  /*1a00*/  @!P2 BRA `(.L_x_20) ;  /* 0x000000040020a947 */ /* 0x000fea0003800000 */
[----:B------:R-:W-:Y:S01]  /*1a10*/  UIADD3 UR4, UR44, 0x1, URZ ;  /* 0x000000012c047890 */ /* 0x000fe2000fffe03f */
[----:B01----:R-:W-:Y:S01]  /*1a20*/  IMAD.U32 R0, RZ, RZ, UR46 ;  /* 0x0000002eff007e24 */ /* 0x003fe2000f8e00ff */
[----:B------:R-:W-:Y:S02]  /*1a30*/  UMOV UR11, UR44 ;  /* 0x0000002c000b7c82 */ /* 0x000fe40008000000 */
[----:B------:R-:W-:-:S04]  /*1a40*/  UISETP.NE.AND UP0, UPT, UR4, 0x2, UPT ;  /* 0x000000020400788c */ /* 0x000fc8000bf05270 */
[----:B------:R-:W-:Y:S02]  /*1a50*/  USEL UR5, URZ, 0x1, UP0 ;  /* 0x000000013f057887 */ /* 0x000fe40008000000 */
[----:B------:R-:W-:Y:S02]  /*1a60*/  USEL UR10, UR4, URZ, UP0 ;  /* 0x0000003f040a7287 */ /* 0x000fe40008000000 */
[----:B------:R-:W-:-:S06]  /*1a70*/  ULOP3.LUT UR5, UR47, UR5, URZ, 0x3c, !UPT ;  /* 0x000000052f057292 */ /* 0x000fcc000f8e3c3f */
[----:B------:R-:W-:-:S07]  /*1a80*/  IMAD.U32 R5, RZ, RZ, UR5 ;  /* 0x00000005ff057e24 */ /* 0x000fce000f8e00ff */
.L_x_27:
[----:B01----:R-:W-:Y:S05]  /*1a90*/  @!P0 BRA `(.L_x_21) ;  /* 0x0000000000048947 */ /* 0x003fea0003800000 */
[----:B------:R-:W-:Y:S01]  /*1aa0*/  BPT.TRAP 0x1 ;  /* 0x000000040000795c */ /* 0x000fe20000300000 */
.L_x_21:
[----:B------:R-:W-:Y:S01]  /*1ab0*/  ULEA UR4, UR10, UR43, 0x3 ;  /* 0x0000002b0a047291 */ /* 0x000fe2000f8e183f */
[----:B------:R-:W-:-:S08]  /*1ac0*/  SHF.L.U32 R3, R5, 0x1f, RZ ;  /* 0x0000001f05037819 */ /* 0x000fd000000006ff */
[----:B------:R0:W1:Y:S01]  /*1ad0*/  SYNCS.PHASECHK.TRANS64.TRYWAIT P1, [UR4], R3 ;  /* 0x00000003ff0075a7 */ /* 0x0000620008020144 */
[----:B------:R-:W-:Y:S05]  /*1ae0*/  @!P0 BRA `(.L_x_22) ;  /* 0x0000000000048947 */ /* 0x000fea0003800000 */
[----:B------:R-:W-:Y:S01]  /*1af0*/  BPT.TRAP 0x1 ;  /* 0x000000040000795c */ /* 0x000fe20000300000 */
.L_x_22:
[----:B-1----:R-:W-:Y:S05]  /*1b00*/  @P1 BRA `(.L_x_23) ;  /* 0x0000000000081947 */ /* 0x002fea0003800000 */
[----:B------:R-:W1:Y:S02]  /*1b10*/  SYNCS.PHASECHK.TRANS64.TRYWAIT P1, [UR4], R3 ;  /* 0x00000003ff0075a7 */ /* 0x000e640008020144 */
[----:B-1----:R-:W-:Y:S05]  /*1b20*/  @!P1 BRA `(.L_x_24) ;  /* 0x0000008000509947 */ /* 0x002fea0003800000 */
.L_x_23:
[----:B------:R-:W-:Y:S01]  /*1b30*/  ULEA UR12, UR10, UR8, 0x9 ;  /* 0x000000080a0c7291 */ /* 0x000fe2000f8e483f */
[----:B------:R-:W-:Y:S01]  /*1b40*/  WARPGROUP.ARRIVE ;  /* 0x00000000000079c5 */ /* 0x000fe20000000000 */
[----:B------:R-:W-:Y:S01]  /*1b50*/  ULEA UR13, UR10, UR9, 0xb ;  /* 0x000000090a0d7291 */ /* 0x000fe2000f8e583f */
[----:B------:R-:W-:Y:S01]  /*1b60*/  UMOV UR5, 0x40000040 ;  /* 0x4000004000057882 */ /* 0x000fe20000000000 */
[----:B------:R-:W-:-:S03]  /*1b70*/  UMOV UR7, 0x40000040 ;  /* 0x4000004000077882 */ /* 0x000fc60000000000 */
[----:B------:R-:W-:Y:S02]  /*1b80*/  UMOV UR4, UR12 ;  /* 0x0000000c00047c82 */ /* 0x000fe40008000000 */
[----:B------:R-:W-:Y:S02]  /*1b90*/  UMOV UR6, UR13 ;  /* 0x0000000d00067c82 */ /* 0x000fe40008000000 */
[----:B------:R-:W-:Y:S01]  /*1ba0*/  HGMMA.64x256x8.F32.TF32 R24, gdesc[UR4], R24, gsb0 ;  /* 0x07e00000041879f0 */ /* 0x000fe20008002818 */
        /* <DEDUP_REMOVED lines=26> */
[----:B------:R-:W-:Y:S01]  /*1d50*/  BPT.TRAP 0x1 ;  /* 0x000000040000795c */ /* 0x000fe20000300000 */
.L_x_25:
[----:B------:R-:W-:Y:S02]  /*1d60*/  UISETP.GT.U32.AND UP0, UPT, UR40, 0x1, UPT ;  /* 0x000000012800788c */ /* 0x000fe4000bf04070 */
[----:B------:R-:W-:-:S04]  /*1d70*/  ULEA UR4, UR11, UR43, 0x3 ;  /* 0x0000002b0b047291 */ /* 0x000fc8000f8e183f */
[----:B------:R-:W-:Y:S01]  /*1d80*/  UIADD3 UR4, UR4, 0x10, URZ ;  /* 0x0000001004047890 */ /* 0x000fe2000fffe03f */
[----:B------:R-:W-:-:S03]  /*1d90*/  PLOP3.LUT P1, PT, PT, PT, UP0, 0x80, 0x0 ;  /* 0x000000000000781c */ /* 0x000fc60003f2f008 */
[----:B------:R-:W-:-:S09]  /*1da0*/  UPRMT UR4, URZ, 0x654, UR4 ;  /* 0x000006543f047896 */ /* 0x000fd20008000004 */
[----:B------:R-:W-:Y:S01]  /*1db0*/  SYNCS.ARRIVE.TRANS64.RED.A1T0 RZ, [UR4], RZ ;  /* 0x000000ffffff79a7 */ /* 0x000fe20008100404 */
[----:B------:R-:W-:Y:S05]  /*1dc0*/  @P1 BRA `(.L_x_26) ;  /* 0x0000000000041947 */ /* 0x000fea0003800000 */
[----:B------:R-:W-:Y:S01]  /*1dd0*/  BPT.TRAP 0x1 ;  /* 0x000000040000795c */ /* 0x000fe20000300000 */
.L_x_26:
[----:B------:R-:W-:Y:S01]  /*1de0*/  UIADD3 UR10, UR10, 0x1, URZ ;  /* 0x000000010a0a7890 */ /* 0x000fe2000fffe03f */
[C---:B------:R-:W-:Y:S01]  /*1df0*/  ISETP.GT.AND P1, PT, R0.reuse, 0x1, PT ;  /* 0x000000010000780c */ /* 0x040fe20003f24270 */
[----:B------:R-:W-:Y:S01]  /*1e00*/  UIADD3 UR11, UR11, 0x1, URZ ;  /* 0x000000010b0b7890 */ /* 0x000fe2000fffe03f */
[----:B------:R-:W-:Y:S01]  /*1e10*/  VIADD R0, R0, 0xffffffff ;  /* 0xffffffff00007836 */ /* 0x000fe20000000000 */
[----:B------:R-:W-:Y:S02]  /*1e20*/  UISETP.NE.AND UP0, UPT, UR10, 0x2, UPT ;  /* 0x000000020a00788c */ /* 0x000fe4000bf05270 */
[----:B------:R-:W-:Y:S02]  /*1e30*/  UISETP.NE.AND UP1, UPT, UR11, 0x2, UPT ;  /* 0x000000020b00788c */ /* 0x000fe4000bf25270 */
[----:B------:R-:W-:Y:S02]  /*1e40*/  USEL UR4, URZ, 0x1, UP0 ;  /* 0x000000013f047887 */ /* 0x000fe40008000000 */
[----:B------:R-:W-:-:S02]  /*1e50*/  USEL UR10, UR10, URZ, UP0 ;  /* 0x0000003f0a0a7287 */ /* 0x000fc40008000000 */
[----:B------:R-:W-:Y:S02]  /*1e60*/  USEL UR11, UR11, URZ, UP1 ;  /* 0x0000003f0b0b7287 */ /* 0x000fe40008800000 */
[----:B------:R-:W-:Y:S01]  /*1e70*/  LOP3.LUT R5, R5, UR4, RZ, 0x3c, !PT ;  /* 0x0000000405057c12 */ /* 0x000fe2000f8e3cff */
[----:B------:R-:W-:Y:S09]  /*1e80*/  @P1 BRA `(.L_x_27) ;  /* 0xfffffffc00001947 */ /* 0x000ff2000383ffff */
.L_x_20:
[----:B------:R-:W-:Y:S01]  /*1e90*/  ULDC UR6, c[0x0][0x28c] ;  /* 0x0000a30000067ab9 */ /* 0x000fe20000000800 */
[----:B------:R2:W-:Y:S01]  /*1ea0*/  SYNCS.ARRIVE.TRANS64.A1T0 RZ, [R156+UR50], RZ ;  /* 0x000000ff9cff79a7 */ /* 0x0005e20008100032 */
[----:B------:R-:W-:-:S06]  /*1eb0*/  UISETP.GE.AND UP0, UPT, UR6, 0x1, UPT ;  /* 0x000000010600788c */ /* 0x000fcc000bf06270 */
[----:B------:R-:W-:-:S13]  /*1ec0*/  PLOP3.LUT P1, PT, PT, PT, UP0, 0x80, 0x0 ;  /* 0x000000000000781c */ /* 0x000fda0003f2f008 */
[----:B--2---:R-:W-:Y:S05]  /*1ed0*/  @!P1 BRA `(.L_x_28) ;  /* 0x0000000000309947 */ /* 0x004fea0003800000 */
[----:B------:R-:W-:Y:S05]  /*1ee0*/  @!P0 BRA `(.L_x_29) ;  /* 0x0000000000048947 */ /* 0x000fea0003800000 */
[----:B------:R-:W-:Y:S01]  /*1ef0*/  BPT.TRAP 0x1 ;  /* 0x000000040000795c */ /* 0x000fe20000300000 */
.L_x_29:
[----:B------:R-:W-:Y:S02]  /*1f00*/  UIADD3 UR4, UR46, UR44, URZ ;  /* 0x0000002c2e047290 */ /* 0x000fe4000fffe03f */
[----:B------:R-:W-:Y:S02]  /*1f10*/  UISETP.GT.U32.AND UP0, UPT, UR40, 0x1, UPT ;  /* 0x000000012800788c */ /* 0x000fe4000bf04070 */
[----:B------:R-:W-:-:S04]  /*1f20*/  USHF.L.U32 UR4, UR4, 0x3, URZ ;  /* 0x0000000304047899 */ /* 0x000fc8000800063f */
[----:B------:R-:W-:Y:S01]  /*1f30*/  ULOP3.LUT UR4, UR4, 0x8, URZ, 0xc0, !UPT ;  /* 0x0000000804047892 */ /* 0x000fe2000f8ec03f */
[----:B------:R-:W-:-:S03]  /*1f40*/  PLOP3.LUT P0, PT, PT, PT, UP0, 0x80, 0x0 ;  /* 0x000000000000781c */ /* 0x000fc60003f0f008 */
[----:B------:R-:W-:-:S04]  /*1f50*/  UIADD3 UR4, UR43, 0x10, UR4 ;  /* 0x000000102b047890 */ /* 0x000fc8000fffe004 */
[----:B------:R-:W-:-:S09]  /*1f60*/  UPRMT UR4, URZ, 0x654, UR4 ;  /* 0x000006543f047896 */ /* 0x000fd20008000004 */
[----:B------:R-:W-:Y:S01]  /*1f70*/  SYNCS.ARRIVE.TRANS64.RED.A1T0 RZ, [UR4], RZ ;  /* 0x000000ffffff79a7 */ /* 0x000fe20008100404 */
[----:B------:R-:W-:Y:S05]  /*1f80*/  @P0 BRA `(.L_x_28) ;  /* 0x0000000000040947 */ /* 0x000fea0003800000 */
[----:B------:R-:W-:Y:S01]  /*1f90*/  BPT.TRAP 0x1 ;  /* 0x000000040000795c */ /* 0x000fe20000300000 */
.L_x_28:
[----:B01----:R-:W-:Y:S01]  /*1fa0*/  SHF.L.U32 R0, R168, 0x1f, RZ ;  /* 0x0000001fa8007819 */ /* 0x003fe200000006ff */
[----:B------:R-:W-:Y:S01]  /*1fb0*/  ULEA UR7, UR42, UR44, 0x1 ;  /* 0x0000002c2a077291 */ /* 0x000fe2000f8e083f */
[----:B------:R-:W0:Y:S01]  /*1fc0*/  LDC R7, c[0x0][0x288] ;  /* 0x0000a200ff077b82 */ /* 0x000e220000000800 */
[----:B------:R-:W-:Y:S01]  /*1fd0*/  UIADD3 UR4, UR6, 0x3e, URZ ;  /* 0x0000003e06047890 */ /* 0x000fe2000fffe03f */
[----:B------:R-:W-:Y:S01]  /*1fe0*/  IMAD.SHL.U32 R12, R154, 0x2, RZ ;  /* 0x000000029a0c7824 */ /* 0x000fe200078e00ff */
[----:B------:R-:W-:Y:S02]  /*1ff0*/  USHF.R.U32.HI UR5, URZ, 0x1, UR7 ;  /* 0x000000013f057899 */ /* 0x000fe40008011607 */
[----:B------:R-:W-:Y:S02]  /*2000*/  UISETP.GT.U32.AND UP0, UPT, UR7, 0x1, UPT ;  /* 0x000000010700788c */ /* 0x000fe4000bf04070 */
[----:B------:R-:W-:Y:S01]  /*2010*/  ULOP3.LUT UR5, UR5, 0x1, URZ, 0xc0, !UPT ;  /* 0x0000000105057892 */ /* 0x000fe2000f8ec03f */
[----:B------:R-:W1:Y:S01]  /*2020*/  SYNCS.PHASECHK.TRANS64.TRYWAIT P0, [R155+UR45+0x10], R0 ;  /* 0x000010009b0075a7 */ /* 0x000e62000800016d */
[----:B------:R-:W-:Y:S01]  /*2030*/  UISETP.LT.U32.AND UP0, UPT, UR4, 0x3f, UP0 ;  /* 0x0000003f0400788c */ /* 0x000fe20008701070 */
[----:B------:R-:W-:Y:S01]  /*2040*/  SHF.R.S32.HI R13, RZ, 0x1f, R12 ;  /* 0x0000001fff0d7819 */ /* 0x000fe2000001140c */
[----:B------:R-:W-:-:S02]  /*2050*/  UISETP.NE.U32.AND UP1, UPT, UR5, 0x1, UPT ;  /* 0x000000010500788c */ /* 0x000fc4000bf25070 */
[----:B------:R-:W-:Y:S02]  /*2060*/  USEL UR5, URZ, 0x1, !UP0 ;  /* 0x000000013f057887 */ /* 0x000fe4000c000000 */
[----:B------:R-:W-:-:S04]  /*2070*/  UISETP.GT.U32.AND UP1, UPT, UR4, 0x3e, !UP1 ;  /* 0x0000003e0400788c */ /* 0x000fc8000cf24070 */
[----:B------:R-:W-:-:S04]  /*2080*/  USEL UR4, URZ, 0x1, !UP1 ;  /* 0x000000013f047887 */ /* 0x000fc8000c800000 */
[----:B------:R-:W-:Y:S01]  /*2090*/  ULOP3.LUT UR47, UR4, UR47, UR5, 0x96, !UPT ;  /* 0x0000002f042f7292 */ /* 0x000fe2000f8e9605 */
[----:B01----:R-:W-:Y:S11]  /*20a0*/  @!P0 BRA `(.L_x_30) ;  /* 0x0000007c00088947 */ /* 0x003ff60003800000 */
.L_x_310:
[----:B------:R-:W-:Y:S01]  /*20b0*/  IMAD.SHL.U32 R6, R18, 0x40, RZ ;  /* 0x0000004012067824 */ /* 0x000fe200078e00ff */
[----:B------:R-:W-:Y:S01]  /*20c0*/  ULDC UR6, c[0x0][0x284] ;  /* 0x0000a10000067ab9 */ /* 0x000fe20000000800 */
[----:B------:R-:W-:Y:S01]  /*20d0*/  IMAD.SHL.U32 R14, R2, 0x100, RZ ;  /* 0x00000100020e7824 */ /* 0x000fe200078e00ff */
[----:B------:R-:W-:Y:S01]  /*20e0*/  SHF.R.S32.HI R161, RZ, 0x1f, R19 ;  /* 0x0000001fffa17819 */ /* 0x000fe20000011413 */
[----:B------:R-:W-:Y:S01]  /*20f0*/  ULDC.64 UR4, c[0x0][0x5d0] ;  /* 0x0001740000047ab9 */ /* 0x000fe20000000a00 */
[----:B------:R-:W-:Y:S01]  /*2100*/  ISETP.GE.AND P0, PT, R6, UR6, PT ;  /* 0x0000000606007c0c */ /* 0x000fe2000bf06270 */
[----:B------:R-:W-:Y:S01]  /*2110*/  IMAD.WIDE.U32 R2, R19, UR4, R12 ;  /* 0x0000000413027c25 */ /* 0x000fe2000f8e000c */
[----:B------:R-:W-:Y:S01]  /*2120*/  SHF.R.S32.HI R15, RZ, 0x1f, R14 ;  /* 0x0000001fff0f7819 */ /* 0x000fe2000001140e */
[----:B------:R-:W-:Y:S01]  /*2130*/  ULOP3.LUT UR44, UR44, 0x1, URZ, 0xc0, !UPT ;  /* 0x000000012c2c7892 */ /* 0x000fe2000f8ec03f */
[C---:B------:R-:W-:Y:S01]  /*2140*/  ISETP.GE.OR P0, PT, R14.reuse, R7, P0 ;  /* 0x000000070e00720c */ /* 0x040fe20000706670 */
[----:B0-----:R-:W-:Y:S01]  /*2150*/  IMAD R0, R161, UR4, RZ ;  /* 0x00000004a1007c24 */ /* 0x001fe2000f8e02ff */
[----:B------:R-:W-:-:S03]  /*2160*/  IADD3 R4, P1, R14, R2, RZ ;  /* 0x000000020e047210 */ /* 0x000fc60007f3e0ff */
[----:B------:R-:W-:-:S05]  /*2170*/  IMAD R5, R19, UR5, R0 ;  /* 0x0000000513057c24 */ /* 0x000fca000f8e0200 */
[----:B------:R-:W-:-:S03]  /*2180*/  IADD3.X R5, R15, R3, R5, P1, !PT ;  /* 0x000000030f057210 */ /* 0x000fc60000ffe405 */
[----:B------:R-:W-:Y:S05]  /*2190*/  @P0 BRA `(.L_x_31) ;  /* 0x00000064000c0947 */ /* 0x000fea0003800000 */
[----:B------:R-:W0:Y:S01]  /*21a0*/  LDC.64 R10, c[0x0][0x5c8] ;  /* 0x00017200ff0a7b82 */ /* 0x000e220000000a00 */
[----:B-----5:R-:W-:Y:S01]  /*21b0*/  FSETP.NEU.AND P0, PT, R22, RZ, PT ;  /* 0x000000ff1600720b */ /* 0x020fe20003f0d000 */
[----:B------:R-:W-:Y:S01]  /*21c0*/  IMAD R3, R154, -0x2, R7 ;  /* 0xfffffffe9a037824 */ /* 0x000fe200078e0207 */
[----:B------:R-:W-:Y:S01]  /*21d0*/  BSSY B0, `(.L_x_31) ;  /* 0x000063f000007945 */ /* 0x000fe20003800000 */
[----:B------:R-:W-:-:S04]  /*21e0*/  IMAD.WIDE R170, R18, 0x40, R152 ;  /* 0x0000004012aa7825 */ /* 0x000fc800078e0298 */
[----:B------:R-:W-:Y:S02]  /*21f0*/  IMAD.IADD R0, R3, 0x1, -R14 ;  /* 0x0000000103007824 */ /* 0x000fe400078e0a0e */
[----:B------:R-:W-:-:S03]  /*2200*/  IMAD.IADD R2, R159, 0x1, -R6 ;  /* 0x000000019f027824 */ /* 0x000fc600078e0a06 */
[----:B------:R-:W-:-:S04]  /*2210*/  ISETP.GT.AND P1, PT, R0, RZ, PT ;  /* 0x000000ff0000720c */ /* 0x000fc80003f24270 */
[----:B------:R-:W-:Y:S01]  /*2220*/  ISETP.GT.AND P3, PT, R2, RZ, P1 ;  /* 0x000000ff0200720c */ /* 0x000fe20000f64270 */
[-C--:B0-----:R-:W-:Y:S02]  /*2230*/  IMAD R3, R171, R10.reuse, RZ ;  /* 0x0000000aab037224 */ /* 0x081fe400078e02ff */
[----:B------:R-:W-:-:S04]  /*2240*/  IMAD.WIDE.U32 R172, R170, R10, R4 ;  /* 0x0000000aaaac7225 */ /* 0x000fc800078e0004 */
[----:B------:R-:W-:-:S04]  /*2250*/  IMAD R3, R170, R11, R3 ;  /* 0x0000000baa037224 */ /* 0x000fc800078e0203 */
[----:B------:R-:W-:Y:S01]  /*2260*/  IMAD.IADD R177, R173, 0x1, R3 ;  /* 0x00000001adb17824 */ /* 0x000fe200078e0203 */
[----:B------:R-:W-:Y:S06]  /*2270*/  @!P0 BRA `(.L_x_32) ;  /* 0x0000004400988947 */ /* 0x000fec0003800000 */
[----:B------:R-:W0:Y:S01]  /*2280*/  LDC.64 R20, c[0x0][0x5b8] ;  /* 0x00016e00ff147b82 */ /* 0x000e220000000a00 */
[----:B------:R-:W-:-:S07]  /*2290*/  ULDC.64 UR4, c[0x0][0x5c0] ;  /* 0x0001700000047ab9 */ /* 0x000fce0000000a00 */
[----:B------:R-:W1:Y:S08]  /*22a0*/  LDC.64 R174, c[0x0][0x5b0] ;  /* 0x00016c00ffae7b82 */ /* 0x000e700000000a00 */
[----:B------:R-:W2:Y:S01]  /*22b0*/  LDC.64 R8, c[0x0][0x5a8] ;  /* 0x00016a00ff087b82 */ /* 0x000ea20000000a00 */
[-C--:B0-----:R-:W-:Y:S02]  /*22c0*/  IMAD R6, R161, R20.reuse, RZ ;  /* 0x00000014a1067224 */ /* 0x081fe400078e02ff */
[----:B------:R-:W-:-:S04]  /*22d0*/  IMAD.WIDE.U32 R4, R19, R20, R12 ;  /* 0x0000001413047225 */ /* 0x000fc800078e000c */
[----:B------:R-:W-:Y:S01]  /*22e0*/  IMAD R169, R19, R21, R6 ;  /* 0x0000001513a97224 */ /* 0x000fe200078e0206 */
[----:B------:R-:W-:Y:S01]  /*22f0*/  IADD3 R160, P0, R14, R4, RZ ;  /* 0x000000040ea07210 */ /* 0x000fe20007f1e0ff */
[----:B-1----:R-:W-:-:S03]  /*2300*/  IMAD R3, R171, R174, RZ ;  /* 0x000000aeab037224 */ /* 0x002fc600078e02ff */
[----:B------:R-:W-:Y:S01]  /*2310*/  IADD3.X R161, R15, R5, R169, P0, !PT ;  /* 0x000000050fa17210 */ /* 0x000fe200007fe4a9 */
[C---:B------:R-:W-:Y:S02]  /*2320*/  IMAD R171, R170.reuse, R175, R3 ;  /* 0x000000afaaab7224 */ /* 0x040fe400078e0203 */
[----:B------:R-:W-:-:S04]  /*2330*/  IMAD.WIDE.U32 R4, R170, R174, R160 ;  /* 0x000000aeaa047225 */ /* 0x000fc800078e00a0 */
[----:B------:R-:W-:Y:S01]  /*2340*/  IMAD.IADD R3, R5, 0x1, R171 ;  /* 0x0000000105037824 */ /* 0x000fe200078e02ab */
[----:B--2---:R-:W-:-:S04]  /*2350*/  LEA R162, P0, R4, R8, 0x2 ;  /* 0x0000000804a27211 */ /* 0x004fc800078010ff */
[----:B------:R-:W-:-:S05]  /*2360*/  LEA.HI.X R163, R4, R9, R3, 0x2, P0 ;  /* 0x0000000904a37211 */ /* 0x000fca00000f1403 */
[----:B------:R0:W2:Y:S01]  /*2370*/  @P3 LDG.E.LTC128B R3, desc[UR38][R162.64] ;  /* 0x00000026a2033981 */ /* 0x0000a2000c1e1920 */
[----:B------:R-:W-:Y:S01]  /*2380*/  IMAD.WIDE.U32 R4, R170, R174, R14 ;  /* 0x000000aeaa047225 */ /* 0x000fe200078e000e */
[----:B------:R-:W-:Y:S01]  /*2390*/  SHF.L.U64.HI R167, R174, 0x3, R175 ;  /* 0x00000003aea77819 */ /* 0x000fe200000102af */
[----:B------:R-:W-:Y:S01]  /*23a0*/  BSSY B1, `(.L_x_33) ;  /* 0x0000017000017945 */ /* 0x000fe20003800000 */
[----:B------:R-:W-:Y:S01]  /*23b0*/  ISETP.GT.AND P1, PT, R2, 0x8, P1 ;  /* 0x000000080200780c */ /* 0x000fe20000f24270 */
[----:B------:R-:W-:Y:S01]  /*23c0*/  IMAD.SHL.U32 R166, R174, 0x8, RZ ;  /* 0x00000008aea67824 */ /* 0x000fe200078e00ff */
[----:B------:R-:W-:-:S03]  /*23d0*/  IADD3 R164, P0, R12, R4, RZ ;  /* 0x000000040ca47210 */ /* 0x000fc60007f1e0ff */
[----:B------:R-:W-:Y:S01]  /*23e0*/  IMAD.WIDE.U32 R166, R170, R174, R166 ;  /* 0x000000aeaaa67225 */ /* 0x000fe200078e00a6 */
[----:B------:R-:W-:Y:S02]  /*23f0*/  IADD3.X R165, R13, R171, R5, P0, !PT ;  /* 0x000000ab0da57210 */ /* 0x000fe400007fe405 */
[C---:B------:R-:W-:Y:S01]  /*2400*/  LEA R4, P0, R172.reuse, UR4, 0x2 ;  /* 0x00000004ac047c11 */ /* 0x040fe2000f8010ff */
[----:B------:R-:W-:Y:S02]  /*2410*/  IMAD.IADD R171, R171, 0x1, R167 ;  /* 0x00000001abab7824 */ /* 0x000fe400078e02a7 */
[----:B------:R-:W-:Y:S01]  /*2420*/  IMAD.WIDE.U32 R164, R19, R20, R164 ;  /* 0x0000001413a47225 */ /* 0x000fe200078e00a4 */
[----:B------:R-:W-:Y:S02]  /*2430*/  LEA.HI.X R5, R172, UR5, R177, 0x2, P0 ;  /* 0x00000005ac057c11 */ /* 0x000fe400080f14b1 */
[----:B------:R-:W-:Y:S01]  /*2440*/  ISETP.GT.AND P0, PT, R0, 0x1, PT ;  /* 0x000000010000780c */ /* 0x000fe20003f04270 */
[----:B------:R-:W-:Y:S01]  /*2450*/  IMAD.IADD R7, R169, 0x1, R165 ;  /* 0x00000001a9077824 */ /* 0x000fe200078e02a5 */
[----:B------:R-:W-:-:S02]  /*2460*/  LEA R6, P2, R164, R8, 0x2 ;  /* 0x00000008a4067211 */ /* 0x000fc400078410ff */
[----:B------:R-:W-:Y:S02]  /*2470*/  ISETP.GT.AND P5, PT, R2, RZ, P0 ;  /* 0x000000ff0200720c */ /* 0x000fe400007a4270 */
[----:B------:R-:W-:Y:S02]  /*2480*/  LEA.HI.X R7, R164, R9, R7, 0x2, P2 ;  /* 0x00000009a4077211 */ /* 0x000fe400010f1407 */
[----:B0-----:R-:W-:-:S04]  /*2490*/  IADD3 R162, P2, R160, R166, RZ ;  /* 0x000000a6a0a27210 */ /* 0x001fc80007f5e0ff */
[----:B------:R-:W-:Y:S01]  /*24a0*/  LEA R160, P4, R162, R8, 0x2 ;  /* 0x00000008a2a07211 */ /* 0x000fe200078810ff */
[----:B--2---:R-:W-:-:S04]  /*24b0*/  FMUL R21, R3, R22 ;  /* 0x0000001603157220 */ /* 0x004fc80000400000 */
[----:B------:R-:W-:Y:S01]  /*24c0*/  FFMA R163, R24, R23, R21 ;  /* 0x0000001718a37223 */ /* 0x000fe20000000015 */
[----:B------:R-:W-:-:S04]  /*24d0*/  IMAD.X R21, R171, 0x1, R161, P2 ;  /* 0x00000001ab157824 */ /* 0x000fc800010e06a1 */
[----:B------:R0:W-:Y:S01]  /*24e0*/  @P3 STG.E desc[UR38][R4.64], R163 ;  /* 0x000000a304003986 */ /* 0x0001e2000c101926 */
[----:B------:R-:W-:Y:S05]  /*24f0*/  @!P5 BRA `(.L_x_34) ;  /* 0x000000000004d947 */ /* 0x000fea0003800000 */
[----:B------:R1:W5:Y:S02]  /*2500*/  LDG.E.LTC128B R3, desc[UR38][R6.64+0x4] ;  /* 0x0000042606037981 */ /* 0x000364000c1e1920 */
.L_x_34:
[----:B------:R-:W-:Y:S05]  /*2510*/  BSYNC B1 ;  /* 0x0000000000017941 */ /* 0x000fea0003800000 */
.L_x_33:
[----:B-----5:R-:W-:Y:S01]  /*2520*/  FMUL R18, R3, R22 ;  /* 0x0000001603127220 */ /* 0x020fe20000400000 */
[----:B------:R-:W-:-:S03]  /*2530*/  LEA.HI.X R161, R162, R9, R21, 0x2, P4 ;  /* 0x00000009a2a17211 */ /* 0x000fc600020f1415 */
[----:B0-----:R-:W-:Y:S01]  /*2540*/  FFMA R163, R25, R23, R18 ;  /* 0x0000001719a37223 */ /* 0x001fe20000000012 */
[----:B------:R-:W-:-:S04]  /*2550*/  IMAD.MOV.U32 R25, RZ, RZ, R3 ;  /* 0x000000ffff197224 */ /* 0x000fc800078e0003 */
[----:B------:R0:W-:Y:S04]  /*2560*/  @P5 STG.E desc[UR38][R4.64+0x4], R163 ;  /* 0x000004a304005986 */ /* 0x0001e8000c101926 */
[----:B------:R-:W2:Y:S01]  /*2570*/  @P1 LDG.E.LTC128B R25, desc[UR38][R160.64] ;  /* 0x00000026a0191981 */ /* 0x000ea2000c1e1920 */
[----:B------:R-:W-:Y:S01]  /*2580*/  IADD3 R12, P2, P3, R12, R166, R14 ;  /* 0x000000a60c0c7210 */ /* 0x000fe20007b5e00e */
[----:B------:R-:W-:Y:S01]  /*2590*/  BSSY B1, `(.L_x_35) ;  /* 0x0000010000017945 */ /* 0x000fe20003800000 */
[C---:B------:R-:W-:Y:S02]  /*25a0*/  SHF.L.U64.HI R11, R10.reuse, 0x5, R11 ;  /* 0x000000050a0b7819 */ /* 0x040fe4000001020b */
[----:B------:R-:W-:Y:S02]  /*25b0*/  IADD3.X R13, R13, R171, R15, P2, P3 ;  /* 0x000000ab0d0d7210 */ /* 0x000fe400017e640f */
[----:B------:R-:W-:-:S02]  /*25c0*/  LEA R10, P3, R10, R4, 0x5 ;  /* 0x000000040a0a7211 */ /* 0x000fc400078628ff */
[----:B------:R-:W-:Y:S01]  /*25d0*/  ISETP.GT.AND P0, PT, R2, 0x8, P0 ;  /* 0x000000080200780c */ /* 0x000fe20000704270 */
[----:B------:R-:W-:Y:S01]  /*25e0*/  IMAD.WIDE.U32 R20, R19, R20, R12 ;  /* 0x0000001413147225 */ /* 0x000fe200078e000c */
[----:B------:R-:W-:-:S03]  /*25f0*/  ISETP.GT.AND P2, PT, R0, 0x8, PT ;  /* 0x000000080000780c */ /* 0x000fc60003f44270 */
[----:B------:R-:W-:Y:S01]  /*2600*/  IMAD.X R11, R11, 0x1, R5, P3 ;  /* 0x000000010b0b7824 */ /* 0x000fe200018e0605 */
[----:B------:R-:W-:Y:S01]  /*2610*/  LEA R8, P4, R20, R8, 0x2 ;  /* 0x0000000814087211 */ /* 0x000fe200078810ff */
[----:B------:R-:W-:-:S05]  /*2620*/  IMAD.IADD R12, R169, 0x1, R21 ;  /* 0x00000001a90c7824 */ /* 0x000fca00078e0215 */
[----:B------:R-:W-:Y:S01]  /*2630*/  LEA.HI.X R9, R20, R9, R12, 0x2, P4 ;  /* 0x0000000914097211 */ /* 0x000fe200020f140c */
[----:B--2---:R-:W-:-:S04]  /*2640*/  FMUL R3, R25, R22 ;  /* 0x0000001619037220 */ /* 0x004fc80000400000 */
[----:B------:R-:W-:-:S05]  /*2650*/  FFMA R3, R26, R23, R3 ;  /* 0x000000171a037223 */ /* 0x000fca0000000003 */
[----:B------:R0:W-:Y:S01]  /*2660*/  @P1 STG.E desc[UR38][R10.64], R3 ;  /* 0x000000030a001986 */ /* 0x0001e2000c101926 */
[----:B------:R-:W-:Y:S05]  /*2670*/  @!P0 BRA `(.L_x_36) ;  /* 0x0000000000048947 */ /* 0x000fea0003800000 */
[----:B------:R2:W5:Y:S02]  /*2680*/  LDG.E.LTC128B R25, desc[UR38][R8.64+0x4] ;  /* 0x0000042608197981 */ /* 0x000564000c1e1920 */
.L_x_36:
[----:B------:R-:W-:Y:S05]  /*2690*/  BSYNC B1 ;  /* 0x0000000000017941 */ /* 0x000fea0003800000 */
.L_x_35:
[----:B-----5:R-:W-:Y:S01]  /*26a0*/  FMUL R12, R25, R22 ;  /* 0x00000016190c7220 */ /* 0x020fe20000400000 */
[----:B------:R-:W-:Y:S01]  /*26b0*/  ISETP.GT.AND P3, PT, R2, RZ, P2 ;  /* 0x000000ff0200720c */ /* 0x000fe20001764270 */
[----:B------:R-:W-:Y:S01]  /*26c0*/  BSSY B1, `(.L_x_37) ;  /* 0x0000006000017945 */ /* 0x000fe20003800000 */
[----:B------:R-:W-:Y:S01]  /*26d0*/  ISETP.GT.AND P1, PT, R0, 0x9, PT ;  /* 0x000000090000780c */ /* 0x000fe20003f24270 */
[----:B------:R-:W-:-:S05]  /*26e0*/  FFMA R27, R27, R23, R12 ;  /* 0x000000171b1b7223 */ /* 0x000fca000000000c */
[----:B------:R3:W-:Y:S05]  /*26f0*/  @P0 STG.E desc[UR38][R10.64+0x4], R27 ;  /* 0x0000041b0a000986 */ /* 0x0007ea000c101926 */
[----:B------:R-:W-:Y:S05]  /*2700*/  @!P3 BRA `(.L_x_38) ;  /* 0x000000000004b947 */ /* 0x000fea0003800000 */
[----:B------:R4:W5:Y:S02]  /*2710*/  LDG.E.LTC128B R25, desc[UR38][R6.64+0x20] ;  /* 0x0000202606197981 */ /* 0x000964000c1e1920 */
.L_x_38:
[----:B------:R-:W-:Y:S05]  /*2720*/  BSYNC B1 ;  /* 0x0000000000017941 */ /* 0x000fea0003800000 */
.L_x_37:
[----:B0----5:R-:W-:Y:S01]  /*2730*/  FMUL R3, R25, R22 ;  /* 0x0000001619037220 */ /* 0x021fe20000400000 */
[----:B------:R-:W-:Y:S01]  /*2740*/  ISETP.GT.AND P0, PT, R2, RZ, P1 ;  /* 0x000000ff0200720c */ /* 0x000fe20000f04270 */
[----:B------:R-:W-:Y:S02]  /*2750*/  BSSY B1, `(.L_x_39) ;  /* 0x0000005000017945 */ /* 0x000fe40003800000 */
[----:B------:R-:W-:-:S05]  /*2760*/  FFMA R3, R28, R23, R3 ;  /* 0x000000171c037223 */ /* 0x000fca0000000003 */
[----:B------:R0:W-:Y:S05]  /*2770*/  @P3 STG.E desc[UR38][R4.64+0x20], R3 ;  /* 0x0000200304003986 */ /* 0x0001ea000c101926 */
[----:B------:R-:W-:Y:S05]  /*2780*/  @!P0 BRA `(.L_x_40) ;  /* 0x0000000000048947 */ /* 0x000fea0003800000 */
[----:B------:R0:W5:Y:S02]  /*2790*/  LDG.E.LTC128B R25, desc[UR38][R6.64+0x24] ;  /* 0x0000242606197981 */ /* 0x000164000c1e1920 */
.L_x_40:
[----:B------:R-:W-:Y:S05]  /*27a0*/  BSYNC B1 ;  /* 0x0000000000017941 */ /* 0x000fea0003800000 */
.L_x_39:
[----:B-----5:R-:W-:Y:S01]  /*27b0*/  FMUL R12, R25, R22 ;  /* 0x00000016190c7220 */ /* 0x020fe20000400000 */
[----:B------:R-:W-:Y:S01]  /*27c0*/  ISETP.GT.AND P2, PT, R2, 0x8, P2 ;  /* 0x000000080200780c */ /* 0x000fe20001744270 */
[----:B------:R-:W-:Y:S02]  /*27d0*/  BSSY B1, `(.L_x_41) ;  /* 0x0000005000017945 */ /* 0x000fe40003800000 */
[----:B------:R-:W-:-:S05]  /*27e0*/  FFMA R29, R29, R23, R12 ;  /* 0x000000171d1d7223 */ /* 0x000fca000000000c */
[----:B------:R0:W-:Y:S05]  /*27f0*/  @P0 STG.E desc[UR38][R4.64+0x24], R29 ;  /* 0x0000241d04000986 */ /* 0x0001ea000c101926 */
[----:B------:R-:W-:Y:S05]  /*2800*/  @!P2 BRA `(.L_x_42) ;  /* 0x000000000004a947 */ /* 0x000fea0003800000 */
[----:B------:R0:W5:Y:S02]  /*2810*/  LDG.E.LTC128B R25, desc[UR38][R8.64+0x20] ;  /* 0x0000202608197981 */ /* 0x000164000c1e1920 */
.L_x_42:
[----:B------:R-:W-:Y:S05]  /*2820*/  BSYNC B1 ;  /* 0x0000000000017941 */ /* 0x000fea0003800000 */
.L_x_41:
[----:B0----5:R-:W-:Y:S01]  /*2830*/  FMUL R3, R25, R22 ;  /* 0x0000001619037220 */ /* 0x021fe20000400000 */
[----:B------:R-:W-:Y:S01]  /*2840*/  ISETP.GT.AND P1, PT, R2, 0x8, P1 ;  /* 0x000000080200780c */ /* 0x000fe20000f24270 */
[----:B------:R-:W-:Y:S01]  /*2850*/  BSSY B1, `(.L_x_43) ;  /* 0x0000006000017945 */ /* 0x000fe20003800000 */
[----:B------:R-:W-:Y:S01]  /*2860*/  ISETP.GT.AND P0, PT, R0, 0x10, PT ;  /* 0x000000100000780c */ /* 0x000fe20003f04270 */
[----:B------:R-:W-:-:S05]  /*2870*/  FFMA R3, R30, R23, R3 ;  /* 0x000000171e037223 */ /* 0x000fca0000000003 */
[----:B------:R0:W-:Y:S05]  /*2880*/  @P2 STG.E desc[UR38][R10.64+0x20], R3 ;  /* 0x000020030a002986 */ /* 0x0001ea000c101926 */
[----:B------:R-:W-:Y:S05]  /*2890*/  @!P1 BRA `(.L_x_44) ;  /* 0x0000000000049947 */ /* 0x000fea0003800000 */
[----:B------:R0:W5:Y:S02]  /*28a0*/  LDG.E.LTC128B R25, desc[UR38][R8.64+0x24] ;  /* 0x0000242608197981 */ /* 0x000164000c1e1920 */
.L_x_44:
[----:B------:R-:W-:Y:S05]  /*28b0*/  BSYNC B1 ;  /* 0x0000000000017941 */ /* 0x000fea0003800000 */
.L_x_43:
        /* <DEDUP_REMOVED lines=8> */
.L_x_46:
[----:B------:R-:W-:Y:S05]  /*2940*/  BSYNC B1 ;  /* 0x0000000000017941 */ /* 0x000fea0003800000 */
.L_x_45:
[----:B0----5:R-:W-:Y:S01]  /*2950*/  FMUL R3, R25, R22 ;  /* 0x0000001619037220 */ /* 0x021fe20000400000 */
[----:B------:R-:W-:Y:S01]  /*2960*/  ISETP.GT.AND P1, PT, R2, RZ, P2 ;  /* 0x000000ff0200720c */ /* 0x000fe20001724270 */
[----:B------:R-:W-:Y:S02]  /*2970*/  BSSY B1, `(.L_x_47) ;  /* 0x0000005000017945 */ /* 0x000fe40003800000 */
[----:B------:R-:W-:-:S05]  /*2980*/  FFMA R3, R32, R23, R3 ;  /* 0x0000001720037223 */ /* 0x000fca0000000003 */
[----:B------:R0:W-:Y:S05]  /*2990*/  @P3 STG.E desc[UR38][R4.64+0x40], R3 ;  /* 0x0000400304003986 */ /* 0x0001ea000c101926 */
[----:B------:R-:W-:Y:S05]  /*29a0*/  @!P1 BRA `(.L_x_48) ;  /* 0x0000000000049947 */ /* 0x000fea0003800000 */
[----:B------:R0:W5:Y:S02]  /*29b0*/  LDG.E.LTC128B R25, desc[UR38][R6.64+0x44] ;  /* 0x0000442606197981 */ /* 0x000164000c1e1920 */
.L_x_48:
[----:B------:R-:W-:Y:S05]  /*29c0*/  BSYNC B1 ;  /* 0x0000000000017941 */ /* 0x000fea0003800000 */
.L_x_47:
[----:B-----5:R-:W-:Y:S01]  /*29d0*/  FMUL R12, R25, R22 ;  /* 0x00000016190c7220 */ /* 0x020fe20000400000 */
[----:B------:R-:W-:Y:S01]  /*29e0*/  ISETP.GT.AND P0, PT, R2, 0x8, P0 ;  /* 0x000000080200780c */ /* 0x000fe20000704270 */
[----:B------:R-:W-:Y:S02]  /*29f0*/  BSSY B1, `(.L_x_49) ;  /* 0x0000005000017945 */ /* 0x000fe40003800000 */
[----:B------:R-:W-:-:S05]  /*2a00*/  FFMA R33, R33, R23, R12 ;  /* 0x0000001721217223 */ /* 0x000fca000000000c */
[----:B------:R0:W-:Y:S05]  /*2a10*/  @P1 STG.E desc[UR38][R4.64+0x44], R33 ;  /* 0x0000442104001986 */ /* 0x0001ea000c101926 */
[----:B------:R-:W-:Y:S05]  /*2a20*/  @!P0 BRA `(.L_x_50) ;  /* 0x0000000000048947 */ /* 0x000fea0003800000 */
[----:B------:R0:W5:Y:S02]  /*2a30*/  LDG.E.LTC128B R25, desc[UR38][R8.64+0x40] ;  /* 0x0000402608197981 */ /* 0x000164000c1e1920 */
.L_x_50:
[----:B------:R-:W-:Y:S05]  /*2a40*/  BSYNC B1 ;  /* 0x0000000000017941 */ /* 0x000fea0003800000 */
.L_x_49:
        /* <DEDUP_REMOVED lines=8> */
.L_x_52:
[----:B------:R-:W-:Y:S05]  /*2ad0*/  BSYNC B1 ;  /* 0x0000000000017941 */ /* 0x000fea0003800000 */
.L_x_51:
        /* <DEDUP_REMOVED lines=8> */
.L_x_54:
[----:B------:R-:W-:Y:S05]  /*2b60*/  BSYNC B1 ;  /* 0x0000000000017941 */ /* 0x000fea0003800000 */
.L_x_53:
[----:B0----5:R-:W-:Y:S01]  /*2b70*/  FMUL R3, R25, R22 ;  /* 0x0000001619037220 */ /* 0x021fe20000400000 */
[----:B------:R-:W-:Y:S01]  /*2b80*/  ISETP.GT.AND P2, PT, R2, RZ, P0 ;  /* 0x000000ff0200720c */ /* 0x000fe20000744270 */
[----:B------:R-:W-:Y:S02]  /*2b90*/  BSSY B1, `(.L_x_55) ;  /* 0x0000005000017945 */ /* 0x000fe40003800000 */
[----:B------:R-:W-:-:S05]  /*2ba0*/  FFMA R3, R36, R23, R3 ;  /* 0x0000001724037223 */ /* 0x000fca0000000003 */
[----:B------:R0:W-:Y:S05]  /*2bb0*/  @P3 STG.E desc[UR38][R4.64+0x60], R3 ;  /* 0x0000600304003986 */ /* 0x0001ea000c101926 */
[----:B------:R-:W-:Y:S05]  /*2bc0*/  @!P2 BRA `(.L_x_56) ;  /* 0x000000000004a947 */ /* 0x000fea0003800000 */
[----:B------:R0:W5:Y:S02]  /*2bd0*/  LDG.E.LTC128B R25, desc[UR38][R6.64+0x64] ;  /* 0x0000642606197981 */ /* 0x000164000c1e1920 */
.L_x_56:
[----:B------:R-:W-:Y:S05]  /*2be0*/  BSYNC B1 ;  /* 0x0000000000017941 */ /* 0x000fea0003800000 */
.L_x_55:
[----:B-----5:R-:W-:Y:S01]  /*2bf0*/  FMUL R12, R25, R22 ;  /* 0x00000016190c7220 */ /* 0x020fe20000400000 */
[----:B------:R-:W-:Y:S01]  /*2c00*/  ISETP.GT.AND P1, PT, R2, 0x8, P1 ;  /* 0x000000080200780c */ /* 0x000fe20000f24270 */
[----:B------:R-:W-:Y:S02]  /*2c10*/  BSSY B1, `(.L_x_57) ;  /* 0x0000005000017945 */ /* 0x000fe40003800000 */
[----:B------:R-:W-:-:S05]  /*2c20*/  FFMA R37, R37, R23, R12 ;  /* 0x0000001725257223 */ /* 0x000fca000000000c */
[----:B------:R0:W-:Y:S05]  /*2c30*/  @P2 STG.E desc[UR38][R4.64+0x64], R37 ;  /* 0x0000642504002986 */ /* 0x0001ea000c101926 */
[----:B------:R-:W-:Y:S05]  /*2c40*/  @!P1 BRA `(.L_x_58) ;  /* 0x0000000000049947 */ /* 0x000fea0003800000 */
[----:B------:R0:W5:Y:S02]  /*2c50*/  LDG.E.LTC128B R25, desc[UR38][R8.64+0x60] ;  /* 0x0000602608197981 */ /* 0x000164000c1e1920 */
.L_x_58:
[----:B------:R-:W-:Y:S05]  /*2c60*/  BSYNC B1 ;  /* 0x0000000000017941 */ /* 0x000fea0003800000 */
.L_x_57:
        /* <DEDUP_REMOVED lines=8> */
.L_x_60:
[----:B------:R-:W-:Y:S05]  /*2cf0*/  BSYNC B1 ;  /* 0x0000000000017941 */ /* 0x000fea0003800000 */
.L_x_59:
        /* <DEDUP_REMOVED lines=8> */
.L_x_62:
[----:B------:R-:W-:Y:S05]  /*2d80*/  BSYNC B1 ;  /* 0x0000000000017941 */ /* 0x000fea0003800000 */
.L_x_61:
[----:B0----5:R-:W-:Y:S01]  /*2d90*/  FMUL R3, R25, R22 ;  /* 0x0000001619037220 */ /* 0x021fe20000400000 */
[----:B------:R-:W-:Y:S01]  /*2da0*/  ISETP.GT.AND P0, PT, R2, RZ, P1 ;  /* 0x000000ff0200720c */ /* 0x000fe20000f04270 */
[----:B------:R-:W-:Y:S02]  /*2db0*/  BSSY B1, `(.L_x_63) ;  /* 0x0000005000017945 */ /* 0x000fe40003800000 */
[----:B------:R-:W-:-:S05]  /*2dc0*/  FFMA R3, R40, R23, R3 ;  /* 0x0000001728037223 */ /* 0x000fca0000000003 */
[----:B------:R0:W-:Y:S05]  /*2dd0*/  @P3 STG.E desc[UR38][R4.64+0x80], R3 ;  /* 0x0000800304003986 */ /* 0x0001ea000c101926 */
[----:B------:R-:W-:Y:S05]  /*2de0*/  @!P0 BRA `(.L_x_64) ;  /* 0x0000000000048947 */ /* 0x000fea0003800000 */
[----:B------:R0:W5:Y:S02]  /*2df0*/  LDG.E.LTC128B R25, desc[UR38][R6.64+0x84] ;  /* 0x0000842606197981 */ /* 0x000164000c1e1920 */
.L_x_64:
[----:B------:R-:W-:Y:S05]  /*2e00*/  BSYNC B1 ;  /* 0x0000000000017941 */ /* 0x000fea0003800000 */
.L_x_63:
[----:B-----5:R-:W-:Y:S01]  /*2e10*/  FMUL R12, R25, R22 ;  /* 0x00000016190c7220 */ /* 0x020fe20000400000 */
[----:B------:R-:W-:Y:S01]  /*2e20*/  ISETP.GT.AND P2, PT, R2, 0x8, P2 ;  /* 0x000000080200780c */ /* 0x000fe20001744270 */
[----:B------:R-:W-:Y:S02]  /*2e30*/  BSSY B1, `(.L_x_65) ;  /* 0x0000005000017945 */ /* 0x000fe40003800000 */
[----:B------:R-:W-:-:S05]  /*2e40*/  FFMA R41, R41, R23, R12 ;  /* 0x0000001729297223 */ /* 0x000fca000000000c */
[----:B------:R0:W-:Y:S05]  /*2e50*/  @P0 STG.E desc[UR38][R4.64+0x84], R41 ;  /* 0x0000842904000986 */ /* 0x0001ea000c101926 */
[----:B------:R-:W-:Y:S05]  /*2e60*/  @!P2 BRA `(.L_x_66) ;  /* 0x000000000004a947 */ /* 0x000fea0003800000 */
[----:B------:R0:W5:Y:S02]  /*2e70*/  LDG.E.LTC128B R25, desc[UR38][R8.64+0x80] ;  /* 0x0000802608197981 */ /* 0x000164000c1e1920 */
.L_x_66:
[----:B------:R-:W-:Y:S05]  /*2e80*/  BSYNC B1 ;  /* 0x0000000000017941 */ /* 0x000fea0003800000 */
.L_x_65:
        /* <DEDUP_REMOVED lines=8> */
.L_x_68:
[----:B------:R-:W-:Y:S05]  /*2f10*/  BSYNC B1 ;  /* 0x0000000000017941 */ /* 0x000fea0003800000 */
.L_x_67:
        /* <DEDUP_REMOVED lines=8> */
.L_x_70:
[----:B------:R-:W-:Y:S05]  /*2fa0*/  BSYNC B1 ;  /* 0x0000000000017941 */ /* 0x000fea0003800000 */
.L_x_69:
[----:B0----5:R-:W-:Y:S01]  /*2fb0*/  FMUL R3, R25, R22 ;  /* 0x0000001619037220 */ /* 0x021fe20000400000 */
[----:B------:R-:W-:Y:S01]  /*2fc0*/  ISETP.GT.AND P1, PT, R2, RZ, P2 ;  /* 0x000000ff0200720c */ /* 0x000fe20001724270 */
[----:B------:R-:W-:Y:S02]  /*2fd0*/  BSSY B1, `(.L_x_71) ;  /* 0x0000005000017945 */ /* 0x000fe40003800000 */
[----:B------:R-:W-:-:S05]  /*2fe0*/  FFMA R3, R44, R23, R3 ;  /* 0x000000172c037223 */ /* 0x000fca0000000003 */
[----:B------:R0:W-:Y:S05]  /*2ff0*/  @P3 STG.E desc[UR38][R4.64+0xa0], R3 ;  /* 0x0000a00304003986 */ /* 0x0001ea000c101926 */
[----:B------:R-:W-:Y:S05]  /*3000*/  @!P1 BRA `(.L_x_72) ;  /* 0x0000000000049947 */ /* 0x000fea0003800000 */
[----:B------:R0:W5:Y:S02]  /*3010*/  LDG.E.LTC128B R25, desc[UR38][R6.64+0xa4] ;  /* 0x0000a42606197981 */ /* 0x000164000c1e1920 */
.L_x_72:
[----:B------:R-:W-:Y:S05]  /*3020*/  BSYNC B1 ;  /* 0x0000000000017941 */ /* 0x000fea0003800000 */
.L_x_71:
[----:B-----5:R-:W-:Y:S01]  /*3030*/  FMUL R12, R25, R22 ;  /* 0x00000016190c7220 */ /* 0x020fe20000400000 */
[----:B------:R-:W-:Y:S01]  /*3040*/  ISETP.GT.AND P0, PT, R2, 0x8, P0 ;  /* 0x000000080200780c */ /* 0x000fe20000704270 */
[----:B------:R-:W-:Y:S02]  /*3050*/  BSSY B1, `(.L_x_73) ;  /* 0x0000005000017945 */ /* 0x000fe40003800000 */
[----:B------:R-:W-:-:S05]  /*3060*/  FFMA R45, R45, R23, R12 ;  /* 0x000000172d2d7223 */ /* 0x000fca000000000c */
[----:B------:R0:W-:Y:S05]  /*3070*/  @P1 STG.E desc[UR38][R4.64+0xa4], R45 ;  /* 0x0000a42d04001986 */ /* 0x0001ea000c101926 */
[----:B------:R-:W-:Y:S05]  /*3080*/  @!P0 BRA `(.L_x_74) ;  /* 0x0000000000048947 */ /* 0x000fea0003800000 */
[----:B------:R0:W5:Y:S02]  /*3090*/  LDG.E.LTC128B R25, desc[UR38][R8.64+0xa0] ;  /* 0x0000a02608197981 */ /* 0x000164000c1e1920 */
.L_x_74:
[----:B------:R-:W-:Y:S05]  /*30a0*/  BSYNC B1 ;  /* 0x0000000000017941 */ /* 0x000fea0003800000 */
.L_x_73:
        /* <DEDUP_REMOVED lines=8> */
.L_x_76:
[----:B------:R-:W-:Y:S05]  /*3130*/  BSYNC B1 ;  /* 0x0000000000017941 */ /* 0x000fea0003800000 */
.L_x_75:
        /* <DEDUP_REMOVED lines=8> */
.L_x_78:
[----:B------:R-:W-:Y:S05]  /*31c0*/  BSYNC B1 ;  /* 0x0000000000017941 */ /* 0x000fea0003800000 */
.L_x_77:
[----:B0----5:R-:W-:Y:S01]  /*31d0*/  FMUL R3, R25, R22 ;  /* 0x0000001619037220 */ /* 0x021fe20000400000 */
[----:B------:R-:W-:Y:S01]  /*31e0*/  ISETP.GT.AND P2, PT, R2, RZ, P0 ;  /* 0x000000ff0200720c */ /* 0x000fe20000744270 */
[----:B------:R-:W-:Y:S02]  /*31f0*/  BSSY B1, `(.L_x_79) ;  /* 0x0000005000017945 */ /* 0x000fe40003800000 */
[----:B------:R-:W-:-:S05]  /*3200*/  FFMA R3, R48, R23, R3 ;  /* 0x0000001730037223 */ /* 0x000fca0000000003 */
[----:B------:R0:W-:Y:S05]  /*3210*/  @P3 STG.E desc[UR38][R4.64+0xc0], R3 ;  /* 0x0000c00304003986 */ /* 0x0001ea000c101926 */
[----:B------:R-:W-:Y:S05]  /*3220*/  @!P2 BRA `(.L_x_80) ;  /* 0x000000000004a947 */ /* 0x000fea0003800000 */
[----:B------:R0:W5:Y:S02]  /*3230*/  LDG.E.LTC128B R25, desc[UR38][R6.64+0xc4] ;  /* 0x0000c42606197981 */ /* 0x000164000c1e1920 */
.L_x_80:
[----:B------:R-:W-:Y:S05]  /*3240*/  BSYNC B1 ;  /* 0x0000000000017941 */ /* 0x000fea0003800000 */
.L_x_79:
[----:B-----5:R-:W-:Y:S01]  /*3250*/  FMUL R12, R25, R22 ;  /* 0x00000016190c7220 */ /* 0x020fe20000400000 */
[----:B------:R-:W-:Y:S01]  /*3260*/  ISETP.GT.AND P1, PT, R2, 0x8, P1 ;  /* 0x000000080200780c */ /* 0x000fe20000f24270 */
[----:B------:R-:W-:Y:S02]  /*3270*/  BSSY B1, `(.L_x_81) ;  /* 0x0000005000017945 */ /* 0x000fe40003800000 */
[----:B------:R-:W-:-:S05]  /*3280*/  FFMA R49, R49, R23, R12 ;  /* 0x0000001731317223 */ /* 0x000fca000000000c */
[----:B------:R0:W-:Y:S05]  /*3290*/  @P2 STG.E desc[UR38][R4.64+0xc4], R49 ;  /* 0x0000c43104002986 */ /* 0x0001ea000c101926 */
[----:B------:R-:W-:Y:S05]  /*32a0*/  @!P1 BRA `(.L_x_82) ;  /* 0x0000000000049947 */ /* 0x000fea0003800000 */
[----:B------:R0:W5:Y:S02]  /*32b0*/  LDG.E.LTC128B R25, desc[UR38][R8.64+0xc0] ;  /* 0x0000c02608197981 */ /* 0x000164000c1e1920 */
.L_x_82:
[----:B------:R-:W-:Y:S05]  /*32c0*/  BSYNC B1 ;  /* 0x0000000000017941 */ /* 0x000fea0003800000 */
.L_x_81:
        /* <DEDUP_REMOVED lines=8> */
.L_x_84:
[----:B------:R-:W-:Y:S05]  /*3350*/  BSYNC B1 ;  /* 0x0000000000017941 */ /* 0x000fea0003800000 */
.L_x_83:
        /* <DEDUP_REMOVED lines=8> */
.L_x_86:
[----:B------:R-:W-:Y:S05]  /*33e0*/  BSYNC B1 ;  /* 0x0000000000017941 */ /* 0x000fea0003800000 */
.L_x_85:
[----:B0----5:R-:W-:Y:S01]  /*33f0*/  FMUL R3, R25, R22 ;  /* 0x0000001619037220 */ /* 0x021fe20000400000 */
[----:B------:R-:W-:Y:S01]  /*3400*/  ISETP.GT.AND P0, PT, R2, RZ, P1 ;  /* 0x000000ff0200720c */ /* 0x000fe20000f04270 */
[----:B------:R-:W-:Y:S02]  /*3410*/  BSSY B1, `(.L_x_87) ;  /* 0x0000005000017945 */ /* 0x000fe40003800000 */
[----:B------:R-:W-:-:S05]  /*3420*/  FFMA R3, R52, R23, R3 ;  /* 0x0000001734037223 */ /* 0x000fca0000000003 */
[----:B------:R0:W-:Y:S05]  /*3430*/  @P3 STG.E desc[UR38][R4.64+0xe0], R3 ;  /* 0x0000e00304003986 */ /* 0x0001ea000c101926 */
[----:B------:R-:W-:Y:S05]  /*3440*/  @!P0 BRA `(.L_x_88) ;  /* 0x0000000000048947 */ /* 0x000fea0003800000 */
[----:B------:R0:W5:Y:S02]  /*3450*/  LDG.E.LTC128B R25, desc[UR38][R6.64+0xe4] ;  /* 0x0000e42606197981 */ /* 0x000164000c1e1920 */
.L_x_88:
[----:B------:R-:W-:Y:S05]  /*3460*/  BSYNC B1 ;  /* 0x0000000000017941 */ /* 0x000fea0003800000 */
.L_x_87:
[----:B-----5:R-:W-:Y:S01]  /*3470*/  FMUL R12, R25, R22 ;  /* 0x00000016190c7220 */ /* 0x020fe20000400000 */
[----:B------:R-:W-:Y:S01]  /*3480*/  ISETP.GT.AND P2, PT, R2, 0x8, P2 ;  /* 0x000000080200780c */ /* 0x000fe20001744270 */
[----:B------:R-:W-:Y:S02]  /*3490*/  BSSY B1, `(.L_x_89) ;  /* 0x0000005000017945 */ /* 0x000fe40003800000 */
[----:B------:R-:W-:-:S05]  /*34a0*/  FFMA R53, R53, R23, R12 ;  /* 0x0000001735357223 */ /* 0x000fca000000000c */
[----:B------:R0:W-:Y:S05]  /*34b0*/  @P0 STG.E desc[UR38][R4.64+0xe4], R53 ;  /* 0x0000e43504000986 */ /* 0x0001ea000c101926 */
[----:B------:R-:W-:Y:S05]  /*34c0*/  @!P2 BRA `(.L_x_90) ;  /* 0x000000000004a947 */ /* 0x000fea0003800000 */
[----:B------:R0:W5:Y:S02]  /*34d0*/  LDG.E.LTC128B R25, desc[UR38][R8.64+0xe0] ;  /* 0x0000e02608197981 */ /* 0x000164000c1e1920 */
.L_x_90:
[----:B------:R-:W-:Y:S05]  /*34e0*/  BSYNC B1 ;  /* 0x0000000000017941 */ /* 0x000fea0003800000 */
.L_x_89:
        /* <DEDUP_REMOVED lines=8> */
.L_x_92:
[----:B------:R-:W-:Y:S05]  /*3570*/  BSYNC B1 ;  /* 0x0000000000017941 */ /* 0x000fea0003800000 */
.L_x_91:
        /* <DEDUP_REMOVED lines=8> */
.L_x_94:
[----:B------:R-:W-:Y:S05]  /*3600*/  BSYNC B1 ;  /* 0x0000000000017941 */ /* 0x000fea0003800000 */
.L_x_93:
[----:B0----5:R-:W-:Y:S01]  /*3610*/  FMUL R3, R25, R22 ;  /* 0x0000001619037220 */ /* 0x021fe20000400000 */
[----:B------:R-:W-:Y:S01]  /*3620*/  ISETP.GT.AND P1, PT, R2, RZ, P2 ;  /* 0x000000ff0200720c */ /* 0x000fe20001724270 */
[----:B------:R-:W-:Y:S02]  /*3630*/  BSSY B1, `(.L_x_95) ;  /* 0x0000005000017945 */ /* 0x000fe40003800000 */
[----:B------:R-:W-:-:S05]  /*3640*/  FFMA R3, R56, R23, R3 ;  /* 0x0000001738037223 */ /* 0x000fca0000000003 */
[----:B------:R0:W-:Y:S05]  /*3650*/  @P3 STG.E desc[UR38][R4.64+0x100], R3 ;  /* 0x0001000304003986 */ /* 0x0001ea000c101926 */
[----:B------:R-:W-:Y:S05]  /*3660*/  @!P1 BRA `(.L_x_96) ;  /* 0x0000000000049947 */ /* 0x000fea0003800000 */
[----:B------:R0:W5:Y:S02]  /*3670*/  LDG.E.LTC128B R25, desc[UR38][R6.64+0x104] ;  /* 0x0001042606197981 */ /* 0x000164000c1e1920 */
.L_x_96:
[----:B------:R-:W-:Y:S05]  /*3680*/  BSYNC B1 ;  /* 0x0000000000017941 */ /* 0x000fea0003800000 */
.L_x_95:
[----:B-----5:R-:W-:Y:S01]  /*3690*/  FMUL R12, R25, R22 ;  /* 0x00000016190c7220 */ /* 0x020fe20000400000 */
[----:B------:R-:W-:Y:S01]  /*36a0*/  ISETP.GT.AND P0, PT, R2, 0x8, P0 ;  /* 0x000000080200780c */ /* 0x000fe20000704270 */
[----:B------:R-:W-:Y:S02]  /*36b0*/  BSSY B1, `(.L_x_97) ;  /* 0x0000005000017945 */ /* 0x000fe40003800000 */
[----:B------:R-:W-:-:S05]  /*36c0*/  FFMA R57, R57, R23, R12 ;  /* 0x0000001739397223 */ /* 0x000fca000000000c */
[----:B------:R0:W-:Y:S05]  /*36d0*/  @P1 STG.E desc[UR38][R4.64+0x104], R57 ;  /* 0x0001043904001986 */ /* 0x0001ea000c101926 */
[----:B------:R-:W-:Y:S05]  /*36e0*/  @!P0 BRA `(.L_x_98) ;  /* 0x0000000000048947 */ /* 0x000fea0003800000 */
[----:B------:R0:W5:Y:S02]  /*36f0*/  LDG.E.LTC128B R25, desc[UR38][R8.64+0x100] ;  /* 0x0001002608197981 */ /* 0x000164000c1e1920 */
.L_x_98:
[----:B------:R-:W-:Y:S05]  /*3700*/  BSYNC B1 ;  /* 0x0000000000017941 */ /* 0x000fea0003800000 */
.L_x_97:
        /* <DEDUP_REMOVED lines=8> */
.L_x_100:
[----:B------:R-:W-:Y:S05]  /*3790*/  BSYNC B1 ;  /* 0x0000000000017941 */ /* 0x000fea0003800000 */
.L_x_99:
        /* <DEDUP_REMOVED lines=8> */
.L_x_102:
[----:B------:R-:W-:Y:S05]  /*3820*/  BSYNC B1 ;  /* 0x0000000000017941 */ /* 0x000fea0003800000 */
.L_x_101:
[----:B0----5:R-:W-:Y:S01]  /*3830*/  FMUL R3, R25, R22 ;  /* 0x0000001619037220 */ /* 0x021fe20000400000 */
[----:B------:R-:W-:Y:S01]  /*3840*/  ISETP.GT.AND P2, PT, R2, RZ, P0 ;  /* 0x000000ff0200720c */ /* 0x000fe20000744270 */
[----:B------:R-:W-:Y:S02]  /*3850*/  BSSY B1, `(.L_x_103) ;  /* 0x0000005000017945 */ /* 0x000fe40003800000 */
[----:B------:R-:W-:-:S05]  /*3860*/  FFMA R3, R60, R23, R3 ;  /* 0x000000173c037223 */ /* 0x000fca0000000003 */
[----:B------:R0:W-:Y:S05]  /*3870*/  @P3 STG.E desc[UR38][R4.64+0x120], R3 ;  /* 0x0001200304003986 */ /* 0x0001ea000c101926 */
[----:B------:R-:W-:Y:S05]  /*3880*/  @!P2 BRA `(.L_x_104) ;  /* 0x000000000004a947 */ /* 0x000fea0003800000 */
[----:B------:R0:W5:Y:S02]  /*3890*/  LDG.E.LTC128B R25, desc[UR38][R6.64+0x124] ;  /* 0x0001242606197981 */ /* 0x000164000c1e1920 */
.L_x_104:
[----:B------:R-:W-:Y:S05]  /*38a0*/  BSYNC B1 ;  /* 0x0000000000017941 */ /* 0x000fea0003800000 */
.L_x_103:
[----:B-----5:R-:W-:Y:S01]  /*38b0*/  FMUL R12, R25, R22 ;  /* 0x00000016190c7220 */ /* 0x020fe20000400000 */
[----:B------:R-:W-:Y:S01]  /*38c0*/  ISETP.GT.AND P1, PT, R2, 0x8, P1 ;  /* 0x000000080200780c */ /* 0x000fe20000f24270 */
[----:B------:R-:W-:Y:S02]  /*38d0*/  BSSY B1, `(.L_x_105) ;  /* 0x0000005000017945 */ /* 0x000fe40003800000 */
[----:B------:R-:W-:-:S05]  /*38e0*/  FFMA R61, R61, R23, R12 ;  /* 0x000000173d3d7223 */ /* 0x000fca000000000c */
[----:B------:R0:W-:Y:S05]  /*38f0*/  @P2 STG.E desc[UR38][R4.64+0x124], R61 ;  /* 0x0001243d04002986 */ /* 0x0001ea000c101926 */
[----:B------:R-:W-:Y:S05]  /*3900*/  @!P1 BRA `(.L_x_106) ;  /* 0x0000000000049947 */ /* 0x000fea0003800000 */
[----:B------:R0:W5:Y:S02]  /*3910*/  LDG.E.LTC128B R25, desc[UR38][R8.64+0x120] ;  /* 0x0001202608197981 */ /* 0x000164000c1e1920 */
.L_x_106:
[----:B------:R-:W-:Y:S05]  /*3920*/  BSYNC B1 ;  /* 0x0000000000017941 */ /* 0x000fea0003800000 */
.L_x_105:
        /* <DEDUP_REMOVED lines=8> */
.L_x_108:
[----:B------:R-:W-:Y:S05]  /*39b0*/  BSYNC B1 ;  /* 0x0000000000017941 */ /* 0x000fea0003800000 */
.L_x_107:
        /* <DEDUP_REMOVED lines=8> */
.L_x_110:
[----:B------:R-:W-:Y:S05]  /*3a40*/  BSYNC B1 ;  /* 0x0000000000017941 */ /* 0x000fea0003800000 */
.L_x_109:
[----:B0----5:R-:W-:Y:S01]  /*3a50*/  FMUL R3, R25, R22 ;  /* 0x0000001619037220 */ /* 0x021fe20000400000 */
[----:B------:R-:W-:Y:S01]  /*3a60*/  ISETP.GT.AND P0, PT, R2, RZ, P1 ;  /* 0x000000ff0200720c */ /* 0x000fe20000f04270 */
[----:B------:R-:W-:Y:S02]  /*3a70*/  BSSY B1, `(.L_x_111) ;  /* 0x0000005000017945 */ /* 0x000fe40003800000 */
[----:B------:R-:W-:-:S05]  /*3a80*/  FFMA R3, R64, R23, R3 ;  /* 0x0000001740037223 */ /* 0x000fca0000000003 */
[----:B------:R0:W-:Y:S05]  /*3a90*/  @P3 STG.E desc[UR38][R4.64+0x140], R3 ;  /* 0x0001400304003986 */ /* 0x0001ea000c101926 */
[----:B------:R-:W-:Y:S05]  /*3aa0*/  @!P0 BRA `(.L_x_112) ;  /* 0x0000000000048947 */ /* 0x000fea0003800000 */
[----:B------:R0:W5:Y:S02]  /*3ab0*/  LDG.E.LTC128B R25, desc[UR38][R6.64+0x144] ;  /* 0x0001442606197981 */ /* 0x000164000c1e1920 */
.L_x_112:
[----:B------:R-:W-:Y:S05]  /*3ac0*/  BSYNC B1 ;  /* 0x0000000000017941 */ /* 0x000fea0003800000 */
.L_x_111:
[----:B-----5:R-:W-:Y:S01]  /*3ad0*/  FMUL R12, R25, R22 ;  /* 0x00000016190c7220 */ /* 0x020fe20000400000 */
[----:B------:R-:W-:Y:S01]  /*3ae0*/  ISETP.GT.AND P2, PT, R2, 0x8, P2 ;  /* 0x000000080200780c */ /* 0x000fe20001744270 */
[----:B------:R-:W-:Y:S02]  /*3af0*/  BSSY B1, `(.L_x_113) ;  /* 0x0000005000017945 */ /* 0x000fe40003800000 */
[----:B------:R-:W-:-:S05]  /*3b00*/  FFMA R65, R65, R23, R12 ;  /* 0x0000001741417223 */ /* 0x000fca000000000c */
[----:B------:R0:W-:Y:S05]  /*3b10*/  @P0 STG.E desc[UR38][R4.64+0x144], R65 ;  /* 0x0001444104000986 */ /* 0x0001ea000c101926 */
[----:B------:R-:W-:Y:S05]  /*3b20*/  @!P2 BRA `(.L_x_114) ;  /* 0x000000000004a947 */ /* 0x000fea0003800000 */
[----:B------:R0:W5:Y:S02]  /*3b30*/  LDG.E.LTC128B R25, desc[UR38][R8.64+0x140] ;  /* 0x0001402608197981 */ /* 0x000164000c1e1920 */
.L_x_114:
[----:B------:R-:W-:Y:S05]  /*3b40*/  BSYNC B1 ;  /* 0x0000000000017941 */ /* 0x000fea0003800000 */
.L_x_113:
        /* <DEDUP_REMOVED lines=8> */
.L_x_116:
[----:B------:R-:W-:Y:S05]  /*3bd0*/  BSYNC B1 ;  /* 0x0000000000017941 */ /* 0x000fea0003800000 */
.L_x_115:
        /* <DEDUP_REMOVED lines=8> */
.L_x_118:
[----:B------:R-:W-:Y:S05]  /*3c60*/  BSYNC B1 ;  /* 0x0000000000017941 */ /* 0x000fea0003800000 */
.L_x_117:
[----:B0----5:R-:W-:Y:S01]  /*3c70*/  FMUL R3, R25, R22 ;  /* 0x0000001619037220 */ /* 0x021fe20000400000 */
[----:B------:R-:W-:Y:S01]  /*3c80*/  ISETP.GT.AND P1, PT, R2, RZ, P2 ;  /* 0x000000ff0200720c */ /* 0x000fe20001724270 */
[----:B------:R-:W-:Y:S02]  /*3c90*/  BSSY B1, `(.L_x_119) ;  /* 0x0000005000017945 */ /* 0x000fe40003800000 */
[----:B------:R-:W-:-:S05]  /*3ca0*/  FFMA R3, R68, R23, R3 ;  /* 0x0000001744037223 */ /* 0x000fca0000000003 */
[----:B------:R0:W-:Y:S05]  /*3cb0*/  @P3 STG.E desc[UR38][R4.64+0x160], R3 ;  /* 0x0001600304003986 */ /* 0x0001ea000c101926 */
[----:B------:R-:W-:Y:S05]  /*3cc0*/  @!P1 BRA `(.L_x_120) ;  /* 0x0000000000049947 */ /* 0x000fea0003800000 */
[----:B------:R0:W5:Y:S02]  /*3cd0*/  LDG.E.LTC128B R25, desc[UR38][R6.64+0x164] ;  /* 0x0001642606197981 */ /* 0x000164000c1e1920 */
.L_x_120:
[----:B------:R-:W-:Y:S05]  /*3ce0*/  BSYNC B1 ;  /* 0x0000000000017941 */ /* 0x000fea0003800000 */
.L_x_119:
[----:B-----5:R-:W-:Y:S01]  /*3cf0*/  FMUL R12, R25, R22 ;  /* 0x00000016190c7220 */ /* 0x020fe20000400000 */
[----:B------:R-:W-:Y:S01]  /*3d00*/  ISETP.GT.AND P0, PT, R2, 0x8, P0 ;  /* 0x000000080200780c */ /* 0x000fe20000704270 */
[----:B------:R-:W-:Y:S02]  /*3d10*/  BSSY B1, `(.L_x_121) ;  /* 0x0000005000017945 */ /* 0x000fe40003800000 */
[----:B------:R-:W-:-:S05]  /*3d20*/  FFMA R69, R69, R23, R12 ;  /* 0x0000001745457223 */ /* 0x000fca000000000c */
[----:B------:R0:W-:Y:S05]  /*3d30*/  @P1 STG.E desc[UR38][R4.64+0x164], R69 ;  /* 0x0001644504001986 */ /* 0x0001ea000c101926 */
[----:B------:R-:W-:Y:S05]  /*3d40*/  @!P0 BRA `(.L_x_122) ;  /* 0x0000000000048947 */ /* 0x000fea0003800000 */
[----:B------:R0:W5:Y:S02]  /*3d50*/  LDG.E.LTC128B R25, desc[UR38][R8.64+0x160] ;  /* 0x0001602608197981 */ /* 0x000164000c1e1920 */
.L_x_122:
[----:B------:R-:W-:Y:S05]  /*3d60*/  BSYNC B1 ;  /* 0x0000000000017941 */ /* 0x000fea0003800000 */
.L_x_121:
        /* <DEDUP_REMOVED lines=8> */
.L_x_124:
[----:B------:R-:W-:Y:S05]  /*3df0*/  BSYNC B1 ;  /* 0x0000000000017941 */ /* 0x000fea0003800000 */
.L_x_123:
        /* <DEDUP_REMOVED lines=8> */
.L_x_126:
[----:B------:R-:W-:Y:S05]  /*3e80*/  BSYNC B1 ;  /* 0x0000000000017941 */ /* 0x000fea0003800000 */
.L_x_125:
[----:B0----5:R-:W-:Y:S01]  /*3e90*/  FMUL R3, R25, R22 ;  /* 0x0000001619037220 */ /* 0x021fe20000400000 */
[----:B------:R-:W-:Y:S01]  /*3ea0*/  ISETP.GT.AND P2, PT, R2, RZ, P0 ;  /* 0x000000ff0200720c */ /* 0x000fe20000744270 */
[----:B------:R-:W-:Y:S02]  /*3eb0*/  BSSY B1, `(.L_x_127) ;  /* 0x0000005000017945 */ /* 0x000fe40003800000 */
[----:B------:R-:W-:-:S05]  /*3ec0*/  FFMA R3, R72, R23, R3 ;  /* 0x0000001748037223 */ /* 0x000fca0000000003 */
[----:B------:R0:W-:Y:S05]  /*3ed0*/  @P3 STG.E desc[UR38][R4.64+0x180], R3 ;  /* 0x0001800304003986 */ /* 0x0001ea000c101926 */
[----:B------:R-:W-:Y:S05]  /*3ee0*/  @!P2 BRA `(.L_x_128) ;  /* 0x000000000004a947 */ /* 0x000fea0003800000 */
[----:B------:R0:W5:Y:S02]  /*3ef0*/  LDG.E.LTC128B R25, desc[UR38][R6.64+0x184] ;  /* 0x0001842606197981 */ /* 0x000164000c1e1920 */
.L_x_128:
[----:B------:R-:W-:Y:S05]  /*3f00*/  BSYNC B1 ;  /* 0x0000000000017941 */ /* 0x000fea0003800000 */
.L_x_127:
[----:B-----5:R-:W-:Y:S01]  /*3f10*/  FMUL R12, R25, R22 ;  /* 0x00000016190c7220 */ /* 0x020fe20000400000 */
[----:B------:R-:W-:Y:S01]  /*3f20*/  ISETP.GT.AND P1, PT, R2, 0x8, P1 ;  /* 0x000000080200780c */ /* 0x000fe20000f24270 */
[----:B------:R-:W-:Y:S02]  /*3f30*/  BSSY B1, `(.L_x_129) ;  /* 0x0000005000017945 */ /* 0x000fe40003800000 */
[----:B------:R-:W-:-:S05]  /*3f40*/  FFMA R73, R73, R23, R12 ;  /* 0x0000001749497223 */ /* 0x000fca000000000c */
[----:B------:R0:W-:Y:S05]  /*3f50*/  @P2 STG.E desc[UR38][R4.64+0x184], R73 ;  /* 0x0001844904002986 */ /* 0x0001ea000c101926 */
[----:B------:R-:W-:Y:S05]  /*3f60*/  @!P1 BRA `(.L_x_130) ;  /* 0x0000000000049947 */ /* 0x000fea0003800000 */
[----:B------:R0:W5:Y:S02]  /*3f70*/  LDG.E.LTC128B R25, desc[UR38][R8.64+0x180] ;  /* 0x0001802608197981 */ /* 0x000164000c1e1920 */
.L_x_130:
[----:B------:R-:W-:Y:S05]  /*3f80*/  BSYNC B1 ;  /* 0x0000000000017941 */ /* 0x000fea0003800000 */
.L_x_129:
        /* <DEDUP_REMOVED lines=8> */
.L_x_132:
[----:B------:R-:W-:Y:S05]  /*4010*/  BSYNC B1 ;  /* 0x0000000000017941 */ /* 0x000fea0003800000 */
.L_x_131:
        /* <DEDUP_REMOVED lines=8> */
.L_x_134:
[----:B------:R-:W-:Y:S05]  /*40a0*/  BSYNC B1 ;  /* 0x0000000000017941 */ /* 0x000fea0003800000 */
.L_x_133:
[----:B0----5:R-:W-:Y:S01]  /*40b0*/  FMUL R3, R25, R22 ;  /* 0x0000001619037220 */ /* 0x021fe20000400000 */
[----:B------:R-:W-:Y:S01]  /*40c0*/  ISETP.GT.AND P0, PT, R2, RZ, P1 ;  /* 0x000000ff0200720c */ /* 0x000fe20000f04270 */
[----:B------:R-:W-:Y:S02]  /*40d0*/  BSSY B1, `(.L_x_135) ;  /* 0x0000005000017945 */ /* 0x000fe40003800000 */
[----:B------:R-:W-:-:S05]  /*40e0*/  FFMA R3, R76, R23, R3 ;  /* 0x000000174c037223 */ /* 0x000fca0000000003 */
[----:B------:R0:W-:Y:S05]  /*40f0*/  @P3 STG.E desc[UR38][R4.64+0x1a0], R3 ;  /* 0x0001a00304003986 */ /* 0x0001ea000c101926 */
[----:B------:R-:W-:Y:S05]  /*4100*/  @!P0 BRA `(.L_x_136) ;  /* 0x0000000000048947 */ /* 0x000fea0003800000 */
[----:B------:R0:W5:Y:S02]  /*4110*/  LDG.E.LTC128B R25, desc[UR38][R6.64+0x1a4] ;  /* 0x0001a42606197981 */ /* 0x000164000c1e1920 */
.L_x_136:
[----:B------:R-:W-:Y:S05]  /*4120*/  BSYNC B1 ;  /* 0x0000000000017941 */ /* 0x000fea0003800000 */
.L_x_135:
[----:B-----5:R-:W-:Y:S01]  /*4130*/  FMUL R12, R25, R22 ;  /* 0x00000016190c7220 */ /* 0x020fe20000400000 */
[----:B------:R-:W-:Y:S01]  /*4140*/  ISETP.GT.AND P2, PT, R2, 0x8, P2 ;  /* 0x000000080200780c */ /* 0x000fe20001744270 */
[----:B------:R-:W-:Y:S02]  /*4150*/  BSSY B1, `(.L_x_137) ;  /* 0x0000005000017945 */ /* 0x000fe40003800000 */
[----:B------:R-:W-:-:S05]  /*4160*/  FFMA R77, R77, R23, R12 ;  /* 0x000000174d4d7223 */ /* 0x000fca000000000c */
[----:B------:R0:W-:Y:S05]  /*4170*/  @P0 STG.E desc[UR38][R4.64+0x1a4], R77 ;  /* 0x0001a44d04000986 */ /* 0x0001ea000c101926 */
[----:B------:R-:W-:Y:S05]  /*4180*/  @!P2 BRA `(.L_x_138) ;  /* 0x000000000004a947 */ /* 0x000fea0003800000 */
[----:B------:R0:W5:Y:S02]  /*4190*/  LDG.E.LTC128B R25, desc[UR38][R8.64+0x1a0] ;  /* 0x0001a02608197981 */ /* 0x000164000c1e1920 */
.L_x_138:
[----:B------:R-:W-:Y:S05]  /*41a0*/  BSYNC B1 ;  /* 0x0000000000017941 */ /* 0x000fea0003800000 */
.L_x_137:
        /* <DEDUP_REMOVED lines=8> */
.L_x_140:
[----:B------:R-:W-:Y:S05]  /*4230*/  BSYNC B1 ;  /* 0x0000000000017941 */ /* 0x000fea0003800000 */
.L_x_139:
        /* <DEDUP_REMOVED lines=8> */
.L_x_142:
[----:B------:R-:W-:Y:S05]  /*42c0*/  BSYNC B1 ;  /* 0x0000000000017941 */ /* 0x000fea0003800000 */
.L_x_141:
[----:B0----5:R-:W-:Y:S01]  /*42d0*/  FMUL R3, R25, R22 ;  /* 0x0000001619037220 */ /* 0x021fe20000400000 */
[----:B------:R-:W-:Y:S01]  /*42e0*/  ISETP.GT.AND P1, PT, R2, RZ, P2 ;  /* 0x000000ff0200720c */ /* 0x000fe20001724270 */
[----:B------:R-:W-:Y:S02]  /*42f0*/  BSSY B1, `(.L_x_143) ;  /* 0x0000005000017945 */ /* 0x000fe40003800000 */
[----:B------:R-:W-:-:S05]  /*4300*/  FFMA R3, R80, R23, R3 ;  /* 0x0000001750037223 */ /* 0x000fca0000000003 */
[----:B------:R0:W-:Y:S05]  /*4310*/  @P3 STG.E desc[UR38][R4.64+0x1c0], R3 ;  /* 0x0001c00304003986 */ /* 0x0001ea000c101926 */
[----:B------:R-:W-:Y:S05]  /*4320*/  @!P1 BRA `(.L_x_144) ;  /* 0x0000000000049947 */ /* 0x000fea0003800000 */
[----:B------:R0:W5:Y:S02]  /*4330*/  LDG.E.LTC128B R25, desc[UR38][R6.64+0x1c4] ;  /* 0x0001c42606197981 */ /* 0x000164000c1e1920 */
.L_x_144:
[----:B------:R-:W-:Y:S05]  /*4340*/  BSYNC B1 ;  /* 0x0000000000017941 */ /* 0x000fea0003800000 */
.L_x_143:
[----:B-----5:R-:W-:Y:S01]  /*4350*/  FMUL R12, R25, R22 ;  /* 0x00000016190c7220 */ /* 0x020fe20000400000 */
[----:B------:R-:W-:Y:S01]  /*4360*/  ISETP.GT.AND P0, PT, R2, 0x8, P0 ;  /* 0x000000080200780c */ /* 0x000fe20000704270 */
[----:B------:R-:W-:Y:S02]  /*4370*/  BSSY B1, `(.L_x_145) ;  /* 0x0000005000017945 */ /* 0x000fe40003800000 */
[----:B------:R-:W-:-:S05]  /*4380*/  FFMA R81, R81, R23, R12 ;  /* 0x0000001751517223 */ /* 0x000fca000000000c */
[----:B------:R0:W-:Y:S05]  /*4390*/  @P1 STG.E desc[UR38][R4.64+0x1c4], R81 ;  /* 0x0001c45104001986 */ /* 0x0001ea000c101926 */
[----:B------:R-:W-:Y:S05]  /*43a0*/  @!P0 BRA `(.L_x_146) ;  /* 0x0000000000048947 */ /* 0x000fea0003800000 */
[----:B------:R0:W5:Y:S02]  /*43b0*/  LDG.E.LTC128B R25, desc[UR38][R8.64+0x1c0] ;  /* 0x0001c02608197981 */ /* 0x000164000c1e1920 */
.L_x_146:
[----:B------:R-:W-:Y:S05]  /*43c0*/  BSYNC B1 ;  /* 0x0000000000017941 */ /* 0x000fea0003800000 */
.L_x_145:
        /* <DEDUP_REMOVED lines=8> */
.L_x_148:
[----:B------:R-:W-:Y:S05]  /*4450*/  BSYNC B1 ;  /* 0x0000000000017941 */ /* 0x000fea0003800000 */
.L_x_147:
        /* <DEDUP_REMOVED lines=8> */
.L_x_150:
[----:B------:R-:W-:Y:S05]  /*44e0*/  BSYNC B1 ;  /* 0x0000000000017941 */ /* 0x000fea0003800000 */
.L_x_149:
[----:B0----5:R-:W-:Y:S01]  /*44f0*/  FMUL R3, R25, R22 ;  /* 0x0000001619037220 */ /* 0x021fe20000400000 */
[----:B------:R-:W-:Y:S01]  /*4500*/  ISETP.GT.AND P2, PT, R2, RZ, P0 ;  /* 0x000000ff0200720c */ /* 0x000fe20000744270 */
[----:B------:R-:W-:Y:S02]  /*4510*/  BSSY B1, `(.L_x_151) ;  /* 0x0000005000017945 */ /* 0x000fe40003800000 */
[----:B------:R-:W-:-:S05]  /*4520*/  FFMA R3, R84, R23, R3 ;  /* 0x0000001754037223 */ /* 0x000fca0000000003 */
[----:B------:R0:W-:Y:S05]  /*4530*/  @P3 STG.E desc[UR38][R4.64+0x1e0], R3 ;  /* 0x0001e00304003986 */ /* 0x0001ea000c101926 */
[----:B------:R-:W-:Y:S05]  /*4540*/  @!P2 BRA `(.L_x_152) ;  /* 0x000000000004a947 */ /* 0x000fea0003800000 */
[----:B------:R0:W5:Y:S02]  /*4550*/  LDG.E.LTC128B R25, desc[UR38][R6.64+0x1e4] ;  /* 0x0001e42606197981 */ /* 0x000164000c1e1920 */
.L_x_152:
[----:B------:R-:W-:Y:S05]  /*4560*/  BSYNC B1 ;  /* 0x0000000000017941 */ /* 0x000fea0003800000 */
.L_x_151:
[----:B-----5:R-:W-:Y:S01]  /*4570*/  FMUL R12, R25, R22 ;  /* 0x00000016190c7220 */ /* 0x020fe20000400000 */
[----:B------:R-:W-:Y:S01]  /*4580*/  ISETP.GT.AND P1, PT, R2, 0x8, P1 ;  /* 0x000000080200780c */ /* 0x000fe20000f24270 */
[----:B------:R-:W-:Y:S02]  /*4590*/  BSSY B1, `(.L_x_153) ;  /* 0x0000005000017945 */ /* 0x000fe40003800000 */
[----:B------:R-:W-:-:S05]  /*45a0*/  FFMA R85, R85, R23, R12 ;  /* 0x0000001755557223 */ /* 0x000fca000000000c */
[----:B------:R0:W-:Y:S05]  /*45b0*/  @P2 STG.E desc[UR38][R4.64+0x1e4], R85 ;  /* 0x0001e45504002986 */ /* 0x0001ea000c101926 */
[----:B------:R-:W-:Y:S05]  /*45c0*/  @!P1 BRA `(.L_x_154) ;  /* 0x0000000000049947 */ /* 0x000fea0003800000 */
[----:B------:R0:W5:Y:S02]  /*45d0*/  LDG.E.LTC128B R25, desc[UR38][R8.64+0x1e0] ;  /* 0x0001e02608197981 */ /* 0x000164000c1e1920 */
.L_x_154:
[----:B------:R-:W-:Y:S05]  /*45e0*/  BSYNC B1 ;  /* 0x0000000000017941 */ /* 0x000fea0003800000 */
.L_x_153:
        /* <DEDUP_REMOVED lines=8> */
.L_x_156:
[----:B------:R-:W-:Y:S05]  /*4670*/  BSYNC B1 ;  /* 0x0000000000017941 */ /* 0x000fea0003800000 */
.L_x_155:
        /* <DEDUP_REMOVED lines=8> */
.L_x_158:
[----:B------:R-:W-:Y:S05]  /*4700*/  BSYNC B1 ;  /* 0x0000000000017941 */ /* 0x000fea0003800000 */
.L_x_157:
[----:B0----5:R-:W-:Y:S01]  /*4710*/  FMUL R3, R25, R22 ;  /* 0x0000001619037220 */ /* 0x021fe20000400000 */
[----:B------:R-:W-:Y:S01]  /*4720*/  ISETP.GT.AND P0, PT, R2, RZ, P1 ;  /* 0x000000ff0200720c */ /* 0x000fe20000f04270 */
[----:B------:R-:W-:Y:S02]  /*4730*/  BSSY B1, `(.L_x_159) ;  /* 0x0000005000017945 */ /* 0x000fe40003800000 */
[----:B------:R-:W-:-:S05]  /*4740*/  FFMA R3, R88, R23, R3 ;  /* 0x0000001758037223 */ /* 0x000fca0000000003 */
[----:B------:R0:W-:Y:S05]  /*4750*/  @P3 STG.E desc[UR38][R4.64+0x200], R3 ;  /* 0x0002000304003986 */ /* 0x0001ea000c101926 */
[----:B------:R-:W-:Y:S05]  /*4760*/  @!P0 BRA `(.L_x_160) ;  /* 0x0000000000048947 */ /* 0x000fea0003800000 */
[----:B------:R0:W5:Y:S02]  /*4770*/  LDG.E.LTC128B R25, desc[UR38][R6.64+0x204] ;  /* 0x0002042606197981 */ /* 0x000164000c1e1920 */
.L_x_160:
[----:B------:R-:W-:Y:S05]  /*4780*/  BSYNC B1 ;  /* 0x0000000000017941 */ /* 0x000fea0003800000 */
.L_x_159:
[----:B-----5:R-:W-:Y:S01]  /*4790*/  FMUL R12, R25, R22 ;  /* 0x00000016190c7220 */ /* 0x020fe20000400000 */
[----:B------:R-:W-:Y:S01]  /*47a0*/  ISETP.GT.AND P2, PT, R2, 0x8, P2 ;  /* 0x000000080200780c */ /* 0x000fe20001744270 */
[----:B------:R-:W-:Y:S02]  /*47b0*/  BSSY B1, `(.L_x_161) ;  /* 0x0000005000017945 */ /* 0x000fe40003800000 */
[----:B------:R-:W-:-:S05]  /*47c0*/  FFMA R89, R89, R23, R12 ;  /* 0x0000001759597223 */ /* 0x000fca000000000c */
[----:B------:R0:W-:Y:S05]  /*47d0*/  @P0 STG.E desc[UR38][R4.64+0x204], R89 ;  /* 0x0002045904000986 */ /* 0x0001ea000c101926 */
[----:B------:R-:W-:Y:S05]  /*47e0*/  @!P2 BRA `(.L_x_162) ;  /* 0x000000000004a947 */ /* 0x000fea0003800000 */
[----:B------:R0:W5:Y:S02]  /*47f0*/  LDG.E.LTC128B R25, desc[UR38][R8.64+0x200] ;  /* 0x0002002608197981 */ /* 0x000164000c1e1920 */
.L_x_162:
[----:B------:R-:W-:Y:S05]  /*4800*/  BSYNC B1 ;  /* 0x0000000000017941 */ /* 0x000fea0003800000 */
.L_x_161:
        /* <DEDUP_REMOVED lines=8> */
.L_x_164:
[----:B------:R-:W-:Y:S05]  /*4890*/  BSYNC B1 ;  /* 0x0000000000017941 */ /* 0x000fea0003800000 */
.L_x_163:
        /* <DEDUP_REMOVED lines=8> */
.L_x_166:
[----:B------:R-:W-:Y:S05]  /*4920*/  BSYNC B1 ;  /* 0x0000000000017941 */ /* 0x000fea0003800000 */
.L_x_165:
[----:B0----5:R-:W-:Y:S01]  /*4930*/  FMUL R3, R25, R22 ;  /* 0x0000001619037220 */ /* 0x021fe20000400000 */
[----:B------:R-:W-:Y:S01]  /*4940*/  ISETP.GT.AND P1, PT, R2, RZ, P2 ;  /* 0x000000ff0200720c */ /* 0x000fe20001724270 */
[----:B------:R-:W-:Y:S02]  /*4950*/  BSSY B1, `(.L_x_167) ;  /* 0x0000005000017945 */ /* 0x000fe40003800000 */
[----:B------:R-:W-:-:S05]  /*4960*/  FFMA R3, R92, R23, R3 ;  /* 0x000000175c037223 */ /* 0x000fca0000000003 */
[----:B------:R0:W-:Y:S05]  /*4970*/  @P3 STG.E desc[UR38][R4.64+0x220], R3 ;  /* 0x0002200304003986 */ /* 0x0001ea000c101926 */
[----:B------:R-:W-:Y:S05]  /*4980*/  @!P1 BRA `(.L_x_168) ;  /* 0x0000000000049947 */ /* 0x000fea0003800000 */
[----:B------:R0:W5:Y:S02]  /*4990*/  LDG.E.LTC128B R25, desc[UR38][R6.64+0x224] ;  /* 0x0002242606197981 */ /* 0x000164000c1e1920 */
.L_x_168:
[----:B------:R-:W-:Y:S05]  /*49a0*/  BSYNC B1 ;  /* 0x0000000000017941 */ /* 0x000fea0003800000 */
.L_x_167:
[----:B-----5:R-:W-:Y:S01]  /*49b0*/  FMUL R12, R25, R22 ;  /* 0x00000016190c7220 */ /* 0x020fe20000400000 */
[----:B------:R-:W-:Y:S01]  /*49c0*/  ISETP.GT.AND P0, PT, R2, 0x8, P0 ;  /* 0x000000080200780c */ /* 0x000fe20000704270 */
[----:B------:R-:W-:Y:S02]  /*49d0*/  BSSY B1, `(.L_x_169) ;  /* 0x0000005000017945 */ /* 0x000fe40003800000 */
[----:B------:R-:W-:-:S05]  /*49e0*/  FFMA R93, R93, R23, R12 ;  /* 0x000000175d5d7223 */ /* 0x000fca000000000c */
[----:B------:R0:W-:Y:S05]  /*49f0*/  @P1 STG.E desc[UR38][R4.64+0x224], R93 ;  /* 0x0002245d04001986 */ /* 0x0001ea000c101926 */
[----:B------:R-:W-:Y:S05]  /*4a00*/  @!P0 BRA `(.L_x_170) ;  /* 0x0000000000048947 */ /* 0x000fea0003800000 */
[----:B------:R0:W5:Y:S02]  /*4a10*/  LDG.E.LTC128B R25, desc[UR38][R8.64+0x220] ;  /* 0x0002202608197981 */ /* 0x000164000c1e1920 */
.L_x_170:
[----:B------:R-:W-:Y:S05]  /*4a20*/  BSYNC B1 ;  /* 0x0000000000017941 */ /* 0x000fea0003800000 */
.L_x_169:
        /* <DEDUP_REMOVED lines=8> */
.L_x_172:
[----:B------:R-:W-:Y:S05]  /*4ab0*/  BSYNC B1 ;  /* 0x0000000000017941 */ /* 0x000fea0003800000 */
.L_x_171:
        /* <DEDUP_REMOVED lines=8> */
.L_x_174:
[----:B------:R-:W-:Y:S05]  /*4b40*/  BSYNC B1 ;  /* 0x0000000000017941 */ /* 0x000fea0003800000 */
.L_x_173:
[----:B0----5:R-:W-:Y:S01]  /*4b50*/  FMUL R3, R25, R22 ;  /* 0x0000001619037220 */ /* 0x021fe20000400000 */
[----:B------:R-:W-:Y:S01]  /*4b60*/  ISETP.GT.AND P2, PT, R2, RZ, P0 ;  /* 0x000000ff0200720c */ /* 0x000fe20000744270 */
[----:B------:R-:W-:Y:S02]  /*4b70*/  BSSY B1, `(.L_x_175) ;  /* 0x0000005000017945 */ /* 0x000fe40003800000 */
[----:B------:R-:W-:-:S05]  /*4b80*/  FFMA R3, R96, R23, R3 ;  /* 0x0000001760037223 */ /* 0x000fca0000000003 */
[----:B------:R0:W-:Y:S05]  /*4b90*/  @P3 STG.E desc[UR38][R4.64+0x240], R3 ;  /* 0x0002400304003986 */ /* 0x0001ea000c101926 */
[----:B------:R-:W-:Y:S05]  /*4ba0*/  @!P2 BRA `(.L_x_176) ;  /* 0x000000000004a947 */ /* 0x000fea0003800000 */
[----:B------:R0:W5:Y:S02]  /*4bb0*/  LDG.E.LTC128B R25, desc[UR38][R6.64+0x244] ;  /* 0x0002442606197981 */ /* 0x000164000c1e1920 */
.L_x_176:
[----:B------:R-:W-:Y:S05]  /*4bc0*/  BSYNC B1 ;  /* 0x0000000000017941 */ /* 0x000fea0003800000 */
.L_x_175:
[----:B-----5:R-:W-:Y:S01]  /*4bd0*/  FMUL R12, R25, R22 ;  /* 0x00000016190c7220 */ /* 0x020fe20000400000 */
[----:B------:R-:W-:Y:S01]  /*4be0*/  ISETP.GT.AND P1, PT, R2, 0x8, P1 ;  /* 0x000000080200780c */ /* 0x000fe20000f24270 */
[----:B------:R-:W-:Y:S02]  /*4bf0*/  BSSY B1, `(.L_x_177) ;  /* 0x0000005000017945 */ /* 0x000fe40003800000 */
[----:B------:R-:W-:-:S05]  /*4c00*/  FFMA R97, R97, R23, R12 ;  /* 0x0000001761617223 */ /* 0x000fca000000000c */
[----:B------:R0:W-:Y:S05]  /*4c10*/  @P2 STG.E desc[UR38][R4.64+0x244], R97 ;  /* 0x0002446104002986 */ /* 0x0001ea000c101926 */
[----:B------:R-:W-:Y:S05]  /*4c20*/  @!P1 BRA `(.L_x_178) ;  /* 0x0000000000049947 */ /* 0x000fea0003800000 */
[----:B------:R0:W5:Y:S02]  /*4c30*/  LDG.E.LTC128B R25, desc[UR38][R8.64+0x240] ;  /* 0x0002402608197981 */ /* 0x000164000c1e1920 */
.L_x_178:
[----:B------:R-:W-:Y:S05]  /*4c40*/  BSYNC B1 ;  /* 0x0000000000017941 */ /* 0x000fea0003800000 */
.L_x_177:
        /* <DEDUP_REMOVED lines=8> */
.L_x_180:
[----:B------:R-:W-:Y:S05]  /*4cd0*/  BSYNC B1 ;  /* 0x0000000000017941 */ /* 0x000fea0003800000 */
.L_x_179:
        /* <DEDUP_REMOVED lines=8> */
.L_x_182:
[----:B------:R-:W-:Y:S05]  /*4d60*/  BSYNC B1 ;  /* 0x0000000000017941 */ /* 0x000fea0003800000 */
.L_x_181:
[----:B0----5:R-:W-:Y:S01]  /*4d70*/  FMUL R3, R25, R22 ;  /* 0x0000001619037220 */ /* 0x021fe20000400000 */
[----:B------:R-:W-:Y:S01]  /*4d80*/  ISETP.GT.AND P0, PT, R2, RZ, P1 ;  /* 0x000000ff0200720c */ /* 0x000fe20000f04270 */
[----:B------:R-:W-:Y:S02]  /*4d90*/  BSSY B1, `(.L_x_183) ;  /* 0x0000005000017945 */ /* 0x000fe40003800000 */
[----:B------:R-:W-:-:S05]  /*4da0*/  FFMA R3, R100, R23, R3 ;  /* 0x0000001764037223 */ /* 0x000fca0000000003 */
[----:B------:R0:W-:Y:S05]  /*4db0*/  @P3 STG.E desc[UR38][R4.64+0x260], R3 ;  /* 0x0002600304003986 */ /* 0x0001ea000c101926 */
[----:B------:R-:W-:Y:S05]  /*4dc0*/  @!P0 BRA `(.L_x_184) ;  /* 0x0000000000048947 */ /* 0x000fea0003800000 */
[----:B------:R0:W5:Y:S02]  /*4dd0*/  LDG.E.LTC128B R25, desc[UR38][R6.64+0x264] ;  /* 0x0002642606197981 */ /* 0x000164000c1e1920 */
.L_x_184:
[----:B------:R-:W-:Y:S05]  /*4de0*/  BSYNC B1 ;  /* 0x0000000000017941 */ /* 0x000fea0003800000 */
.L_x_183:
[----:B-----5:R-:W-:Y:S01]  /*4df0*/  FMUL R12, R25, R22 ;  /* 0x00000016190c7220 */ /* 0x020fe20000400000 */
[----:B------:R-:W-:Y:S01]  /*4e00*/  ISETP.GT.AND P2, PT, R2, 0x8, P2 ;  /* 0x000000080200780c */ /* 0x000fe20001744270 */
[----:B------:R-:W-:Y:S02]  /*4e10*/  BSSY B1, `(.L_x_185) ;  /* 0x0000005000017945 */ /* 0x000fe40003800000 */
[----:B------:R-:W-:-:S05]  /*4e20*/  FFMA R101, R101, R23, R12 ;  /* 0x0000001765657223 */ /* 0x000fca000000000c */
[----:B------:R0:W-:Y:S05]  /*4e30*/  @P0 STG.E desc[UR38][R4.64+0x264], R101 ;  /* 0x0002646504000986 */ /* 0x0001ea000c101926 */
[----:B------:R-:W-:Y:S05]  /*4e40*/  @!P2 BRA `(.L_x_186) ;  /* 0x000000000004a947 */ /* 0x000fea0003800000 */
[----:B------:R0:W5:Y:S02]  /*4e50*/  LDG.E.LTC128B R25, desc[UR38][R8.64+0x260] ;  /* 0x0002602608197981 */ /* 0x000164000c1e1920 */
.L_x_186:
[----:B------:R-:W-:Y:S05]  /*4e60*/  BSYNC B1 ;  /* 0x0000000000017941 */ /* 0x000fea0003800000 */
.L_x_185:
        /* <DEDUP_REMOVED lines=8> */
.L_x_188:
[----:B------:R-:W-:Y:S05]  /*4ef0*/  BSYNC B1 ;  /* 0x0000000000017941 */ /* 0x000fea0003800000 */
.L_x_187:
        /* <DEDUP_REMOVED lines=8> */
.L_x_190:
[----:B------:R-:W-:Y:S05]  /*4f80*/  BSYNC B1 ;  /* 0x0000000000017941 */ /* 0x000fea0003800000 */
.L_x_189:
[----:B0----5:R-:W-:Y:S01]  /*4f90*/  FMUL R3, R25, R22 ;  /* 0x0000001619037220 */ /* 0x021fe20000400000 */
[----:B------:R-:W-:Y:S01]  /*4fa0*/  ISETP.GT.AND P1, PT, R2, RZ, P2 ;  /* 0x000000ff0200720c */ /* 0x000fe20001724270 */
[----:B------:R-:W-:Y:S02]  /*4fb0*/  BSSY B1, `(.L_x_191) ;  /* 0x0000005000017945 */ /* 0x000fe40003800000 */
[----:B------:R-:W-:-:S05]  /*4fc0*/  FFMA R3, R104, R23, R3 ;  /* 0x0000001768037223 */ /* 0x000fca0000000003 */
[----:B------:R0:W-:Y:S05]  /*4fd0*/  @P3 STG.E desc[UR38][R4.64+0x280], R3 ;  /* 0x0002800304003986 */ /* 0x0001ea000c101926 */
[----:B------:R-:W-:Y:S05]  /*4fe0*/  @!P1 BRA `(.L_x_192) ;  /* 0x0000000000049947 */ /* 0x000fea0003800000 */
[----:B------:R0:W5:Y:S02]  /*4ff0*/  LDG.E.LTC128B R25, desc[UR38][R6.64+0x284] ;  /* 0x0002842606197981 */ /* 0x000164000c1e1920 */
.L_x_192:
[----:B------:R-:W-:Y:S05]  /*5000*/  BSYNC B1 ;  /* 0x0000000000017941 */ /* 0x000fea0003800000 */
.L_x_191:
[----:B-----5:R-:W-:Y:S01]  /*5010*/  FMUL R12, R25, R22 ;  /* 0x00000016190c7220 */ /* 0x020fe20000400000 */
[----:B------:R-:W-:Y:S01]  /*5020*/  ISETP.GT.AND P0, PT, R2, 0x8, P0 ;  /* 0x000000080200780c */ /* 0x000fe20000704270 */
[----:B------:R-:W-:Y:S02]  /*5030*/  BSSY B1, `(.L_x_193) ;  /* 0x0000005000017945 */ /* 0x000fe40003800000 */
[----:B------:R-:W-:-:S05]  /*5040*/  FFMA R105, R105, R23, R12 ;  /* 0x0000001769697223 */ /* 0x000fca000000000c */
[----:B------:R0:W-:Y:S05]  /*5050*/  @P1 STG.E desc[UR38][R4.64+0x284], R105 ;  /* 0x0002846904001986 */ /* 0x0001ea000c101926 */
[----:B------:R-:W-:Y:S05]  /*5060*/  @!P0 BRA `(.L_x_194) ;  /* 0x0000000000048947 */ /* 0x000fea0003800000 */
[----:B------:R0:W5:Y:S02]  /*5070*/  LDG.E.LTC128B R25, desc[UR38][R8.64+0x280] ;  /* 0x0002802608197981 */ /* 0x000164000c1e1920 */
.L_x_194:
[----:B------:R-:W-:Y:S05]  /*5080*/  BSYNC B1 ;  /* 0x0000000000017941 */ /* 0x000fea0003800000 */
.L_x_193:
        /* <DEDUP_REMOVED lines=8> */
.L_x_196:
[----:B------:R-:W-:Y:S05]  /*5110*/  BSYNC B1 ;  /* 0x0000000000017941 */ /* 0x000fea0003800000 */
.L_x_195:
        /* <DEDUP_REMOVED lines=8> */
.L_x_198:
[----:B------:R-:W-:Y:S05]  /*51a0*/  BSYNC B1 ;  /* 0x0000000000017941 */ /* 0x000fea0003800000 */
.L_x_197:
[----:B0----5:R-:W-:Y:S01]  /*51b0*/  FMUL R3, R25, R22 ;  /* 0x0000001619037220 */ /* 0x021fe20000400000 */
[----:B------:R-:W-:Y:S01]  /*51c0*/  ISETP.GT.AND P2, PT, R2, RZ, P0 ;  /* 0x000000ff0200720c */ /* 0x000fe20000744270 */
[----:B------:R-:W-:Y:S02]  /*51d0*/  BSSY B1, `(.L_x_199) ;  /* 0x0000005000017945 */ /* 0x000fe40003800000 */
[----:B------:R-:W-:-:S05]  /*51e0*/  FFMA R3, R108, R23, R3 ;  /* 0x000000176c037223 */ /* 0x000fca0000000003 */
[----:B------:R0:W-:Y:S05]  /*51f0*/  @P3 STG.E desc[UR38][R4.64+0x2a0], R3 ;  /* 0x0002a00304003986 */ /* 0x0001ea000c101926 */
[----:B------:R-:W-:Y:S05]  /*5200*/  @!P2 BRA `(.L_x_200) ;  /* 0x000000000004a947 */ /* 0x000fea0003800000 */
[----:B------:R0:W5:Y:S02]  /*5210*/  LDG.E.LTC128B R25, desc[UR38][R6.64+0x2a4] ;  /* 0x0002a42606197981 */ /* 0x000164000c1e1920 */
.L_x_200:
[----:B------:R-:W-:Y:S05]  /*5220*/  BSYNC B1 ;  /* 0x0000000000017941 */ /* 0x000fea0003800000 */
.L_x_199:
[----:B-----5:R-:W-:Y:S01]  /*5230*/  FMUL R12, R25, R22 ;  /* 0x00000016190c7220 */ /* 0x020fe20000400000 */
[----:B------:R-:W-:Y:S01]  /*5240*/  ISETP.GT.AND P1, PT, R2, 0x8, P1 ;  /* 0x000000080200780c */ /* 0x000fe20000f24270 */
[----:B------:R-:W-:Y:S02]  /*5250*/  BSSY B1, `(.L_x_201) ;  /* 0x0000005000017945 */ /* 0x000fe40003800000 */
[----:B------:R-:W-:-:S05]  /*5260*/  FFMA R109, R109, R23, R12 ;  /* 0x000000176d6d7223 */ /* 0x000fca000000000c */
[----:B------:R0:W-:Y:S05]  /*5270*/  @P2 STG.E desc[UR38][R4.64+0x2a4], R109 ;  /* 0x0002a46d04002986 */ /* 0x0001ea000c101926 */
[----:B------:R-:W-:Y:S05]  /*5280*/  @!P1 BRA `(.L_x_202) ;  /* 0x0000000000049947 */ /* 0x000fea0003800000 */
[----:B------:R0:W5:Y:S02]  /*5290*/  LDG.E.LTC128B R25, desc[UR38][R8.64+0x2a0] ;  /* 0x0002a02608197981 */ /* 0x000164000c1e1920 */
.L_x_202:
[----:B------:R-:W-:Y:S05]  /*52a0*/  BSYNC B1 ;  /* 0x0000000000017941 */ /* 0x000fea0003800000 */
.L_x_201:
        /* <DEDUP_REMOVED lines=8> */
.L_x_204:
[----:B------:R-:W-:Y:S05]  /*5330*/  BSYNC B1 ;  /* 0x0000000000017941 */ /* 0x000fea0003800000 */
.L_x_203:
        /* <DEDUP_REMOVED lines=8> */
.L_x_206:
[----:B------:R-:W-:Y:S05]  /*53c0*/  BSYNC B1 ;  /* 0x0000000000017941 */ /* 0x000fea0003800000 */
.L_x_205:
[----:B0----5:R-:W-:Y:S01]  /*53d0*/  FMUL R3, R25, R22 ;  /* 0x0000001619037220 */ /* 0x021fe20000400000 */
[----:B------:R-:W-:Y:S01]  /*53e0*/  ISETP.GT.AND P0, PT, R2, RZ, P1 ;  /* 0x000000ff0200720c */ /* 0x000fe20000f04270 */
[----:B------:R-:W-:Y:S02]  /*53f0*/  BSSY B1, `(.L_x_207) ;  /* 0x0000005000017945 */ /* 0x000fe40003800000 */
[----:B------:R-:W-:-:S05]  /*5400*/  FFMA R3, R112, R23, R3 ;  /* 0x0000001770037223 */ /* 0x000fca0000000003 */
[----:B------:R0:W-:Y:S05]  /*5410*/  @P3 STG.E desc[UR38][R4.64+0x2c0], R3 ;  /* 0x0002c00304003986 */ /* 0x0001ea000c101926 */
[----:B------:R-:W-:Y:S05]  /*5420*/  @!P0 BRA `(.L_x_208) ;  /* 0x0000000000048947 */ /* 0x000fea0003800000 */
[----:B------:R0:W5:Y:S02]  /*5430*/  LDG.E.LTC128B R25, desc[UR38][R6.64+0x2c4] ;  /* 0x0002c42606197981 */ /* 0x000164000c1e1920 */
.L_x_208:
[----:B------:R-:W-:Y:S05]  /*5440*/  BSYNC B1 ;  /* 0x0000000000017941 */ /* 0x000fea0003800000 */
.L_x_207:
[----:B-----5:R-:W-:Y:S01]  /*5450*/  FMUL R12, R25, R22 ;  /* 0x00000016190c7220 */ /* 0x020fe20000400000 */
[----:B------:R-:W-:Y:S01]  /*5460*/  ISETP.GT.AND P2, PT, R2, 0x8, P2 ;  /* 0x000000080200780c */ /* 0x000fe20001744270 */
[----:B------:R-:W-:Y:S02]  /*5470*/  BSSY B1, `(.L_x_209) ;  /* 0x0000005000017945 */ /* 0x000fe40003800000 */
[----:B------:R-:W-:-:S05]  /*5480*/  FFMA R113, R113, R23, R12 ;  /* 0x0000001771717223 */ /* 0x000fca000000000c */
[----:B------:R0:W-:Y:S05]  /*5490*/  @P0 STG.E desc[UR38][R4.64+0x2c4], R113 ;  /* 0x0002c47104000986 */ /* 0x0001ea000c101926 */
[----:B------:R-:W-:Y:S05]  /*54a0*/  @!P2 BRA `(.L_x_210) ;  /* 0x000000000004a947 */ /* 0x000fea0003800000 */
[----:B------:R0:W5:Y:S02]  /*54b0*/  LDG.E.LTC128B R25, desc[UR38][R8.64+0x2c0] ;  /* 0x0002c02608197981 */ /* 0x000164000c1e1920 */
.L_x_210:
[----:B------:R-:W-:Y:S05]  /*54c0*/  BSYNC B1 ;  /* 0x0000000000017941 */ /* 0x000fea0003800000 */
.L_x_209:
        /* <DEDUP_REMOVED lines=8> */
.L_x_212:
[----:B------:R-:W-:Y:S05]  /*5550*/  BSYNC B1 ;  /* 0x0000000000017941 */ /* 0x000fea0003800000 */
.L_x_211:
        /* <DEDUP_REMOVED lines=8> */
.L_x_214:
[----:B------:R-:W-:Y:S05]  /*55e0*/  BSYNC B1 ;  /* 0x0000000000017941 */ /* 0x000fea0003800000 */
.L_x_213:
[----:B0----5:R-:W-:Y:S01]  /*55f0*/  FMUL R3, R25, R22 ;  /* 0x0000001619037220 */ /* 0x021fe20000400000 */
[----:B------:R-:W-:Y:S01]  /*5600*/  ISETP.GT.AND P1, PT, R2, RZ, P2 ;  /* 0x000000ff0200720c */ /* 0x000fe20001724270 */
[----:B------:R-:W-:Y:S02]  /*5610*/  BSSY B1, `(.L_x_215) ;  /* 0x0000005000017945 */ /* 0x000fe40003800000 */
[----:B------:R-:W-:-:S05]  /*5620*/  FFMA R3, R116, R23, R3 ;  /* 0x0000001774037223 */ /* 0x000fca0000000003 */
[----:B------:R0:W-:Y:S05]  /*5630*/  @P3 STG.E desc[UR38][R4.64+0x2e0], R3 ;  /* 0x0002e00304003986 */ /* 0x0001ea000c101926 */
[----:B------:R-:W-:Y:S05]  /*5640*/  @!P1 BRA `(.L_x_216) ;  /* 0x0000000000049947 */ /* 0x000fea0003800000 */
[----:B------:R0:W5:Y:S02]  /*5650*/  LDG.E.LTC128B R25, desc[UR38][R6.64+0x2e4] ;  /* 0x0002e42606197981 */ /* 0x000164000c1e1920 */
.L_x_216:
[----:B------:R-:W-:Y:S05]  /*5660*/  BSYNC B1 ;  /* 0x0000000000017941 */ /* 0x000fea0003800000 */
.L_x_215:
[----:B-----5:R-:W-:Y:S01]  /*5670*/  FMUL R12, R25, R22 ;  /* 0x00000016190c7220 */ /* 0x020fe20000400000 */
[----:B------:R-:W-:Y:S01]  /*5680*/  ISETP.GT.AND P0, PT, R2, 0x8, P0 ;  /* 0x000000080200780c */ /* 0x000fe20000704270 */
[----:B------:R-:W-:Y:S02]  /*5690*/  BSSY B1, `(.L_x_217) ;  /* 0x0000005000017945 */ /* 0x000fe40003800000 */
[----:B------:R-:W-:-:S05]  /*56a0*/  FFMA R117, R117, R23, R12 ;  /* 0x0000001775757223 */ /* 0x000fca000000000c */
[----:B------:R0:W-:Y:S05]  /*56b0*/  @P1 STG.E desc[UR38][R4.64+0x2e4], R117 ;  /* 0x0002e47504001986 */ /* 0x0001ea000c101926 */
[----:B------:R-:W-:Y:S05]  /*56c0*/  @!P0 BRA `(.L_x_218) ;  /* 0x0000000000048947 */ /* 0x000fea0003800000 */
[----:B------:R0:W5:Y:S02]  /*56d0*/  LDG.E.LTC128B R25, desc[UR38][R8.64+0x2e0] ;  /* 0x0002e02608197981 */ /* 0x000164000c1e1920 */
.L_x_218:
[----:B------:R-:W-:Y:S05]  /*56e0*/  BSYNC B1 ;  /* 0x0000000000017941 */ /* 0x000fea0003800000 */
.L_x_217:
        /* <DEDUP_REMOVED lines=8> */
.L_x_220:
[----:B------:R-:W-:Y:S05]  /*5770*/  BSYNC B1 ;  /* 0x0000000000017941 */ /* 0x000fea0003800000 */
.L_x_219:
        /* <DEDUP_REMOVED lines=8> */
.L_x_222:
[----:B------:R-:W-:Y:S05]  /*5800*/  BSYNC B1 ;  /* 0x0000000000017941 */ /* 0x000fea0003800000 */
.L_x_221:
[----:B0----5:R-:W-:Y:S01]  /*5810*/  FMUL R3, R25, R22 ;  /* 0x0000001619037220 */ /* 0x021fe20000400000 */
[----:B------:R-:W-:Y:S01]  /*5820*/  ISETP.GT.AND P2, PT, R2, RZ, P0 ;  /* 0x000000ff0200720c */ /* 0x000fe20000744270 */
[----:B------:R-:W-:Y:S02]  /*5830*/  BSSY B1, `(.L_x_223) ;  /* 0x0000005000017945 */ /* 0x000fe40003800000 */
[----:B------:R-:W-:-:S05]  /*5840*/  FFMA R3, R120, R23, R3 ;  /* 0x0000001778037223 */ /* 0x000fca0000000003 */
[----:B------:R0:W-:Y:S05]  /*5850*/  @P3 STG.E desc[UR38][R4.64+0x300], R3 ;  /* 0x0003000304003986 */ /* 0x0001ea000c101926 */
[----:B------:R-:W-:Y:S05]  /*5860*/  @!P2 BRA `(.L_x_224) ;  /* 0x000000000004a947 */ /* 0x000fea0003800000 */
[----:B------:R0:W5:Y:S02]  /*5870*/  LDG.E.LTC128B R25, desc[UR38][R6.64+0x304] ;  /* 0x0003042606197981 */ /* 0x000164000c1e1920 */
.L_x_224:
[----:B------:R-:W-:Y:S05]  /*5880*/  BSYNC B1 ;  /* 0x0000000000017941 */ /* 0x000fea0003800000 */
.L_x_223:
[----:B-----5:R-:W-:Y:S01]  /*5890*/  FMUL R12, R25, R22 ;  /* 0x00000016190c7220 */ /* 0x020fe20000400000 */
[----:B------:R-:W-:Y:S01]  /*58a0*/  ISETP.GT.AND P1, PT, R2, 0x8, P1 ;  /* 0x000000080200780c */ /* 0x000fe20000f24270 */
[----:B------:R-:W-:Y:S02]  /*58b0*/  BSSY B1, `(.L_x_225) ;  /* 0x0000005000017945 */ /* 0x000fe40003800000 */
[----:B------:R-:W-:-:S05]  /*58c0*/  FFMA R121, R121, R23, R12 ;  /* 0x0000001779797223 */ /* 0x000fca000000000c */
[----:B------:R0:W-:Y:S05]  /*58d0*/  @P2 STG.E desc[UR38][R4.64+0x304], R121 ;  /* 0x0003047904002986 */ /* 0x0001ea000c101926 */
[----:B------:R-:W-:Y:S05]  /*58e0*/  @!P1 BRA `(.L_x_226) ;  /* 0x0000000000049947 */ /* 0x000fea0003800000 */
[----:B------:R0:W5:Y:S02]  /*58f0*/  LDG.E.LTC128B R25, desc[UR38][R8.64+0x300] ;  /* 0x0003002608197981 */ /* 0x000164000c1e1920 */
.L_x_226:
[----:B------:R-:W-:Y:S05]  /*5900*/  BSYNC B1 ;  /* 0x0000000000017941 */ /* 0x000fea0003800000 */
.L_x_225:
        /* <DEDUP_REMOVED lines=8> */
.L_x_228:
[----:B------:R-:W-:Y:S05]  /*5990*/  BSYNC B1 ;  /* 0x0000000000017941 */ /* 0x000fea0003800000 */
.L_x_227:
        /* <DEDUP_REMOVED lines=8> */
.L_x_230:
[----:B------:R-:W-:Y:S05]  /*5a20*/  BSYNC B1 ;  /* 0x0000000000017941 */ /* 0x000fea0003800000 */
.L_x_229:
[----:B0----5:R-:W-:Y:S01]  /*5a30*/  FMUL R3, R25, R22 ;  /* 0x0000001619037220 */ /* 0x021fe20000400000 */
[----:B------:R-:W-:Y:S01]  /*5a40*/  ISETP.GT.AND P0, PT, R2, RZ, P1 ;  /* 0x000000ff0200720c */ /* 0x000fe20000f04270 */
[----:B------:R-:W-:Y:S02]  /*5a50*/  BSSY B1, `(.L_x_231) ;  /* 0x0000005000017945 */ /* 0x000fe40003800000 */
[----:B------:R-:W-:-:S05]  /*5a60*/  FFMA R3, R124, R23, R3 ;  /* 0x000000177c037223 */ /* 0x000fca0000000003 */
[----:B------:R0:W-:Y:S05]  /*5a70*/  @P3 STG.E desc[UR38][R4.64+0x320], R3 ;  /* 0x0003200304003986 */ /* 0x0001ea000c101926 */
[----:B------:R-:W-:Y:S05]  /*5a80*/  @!P0 BRA `(.L_x_232) ;  /* 0x0000000000048947 */ /* 0x000fea0003800000 */
[----:B------:R0:W5:Y:S02]  /*5a90*/  LDG.E.LTC128B R25, desc[UR38][R6.64+0x324] ;  /* 0x0003242606197981 */ /* 0x000164000c1e1920 */
.L_x_232:
[----:B------:R-:W-:Y:S05]  /*5aa0*/  BSYNC B1 ;  /* 0x0000000000017941 */ /* 0x000fea0003800000 */
.L_x_231:
[----:B-----5:R-:W-:Y:S01]  /*5ab0*/  FMUL R12, R25, R22 ;  /* 0x00000016190c7220 */ /* 0x020fe20000400000 */
[----:B------:R-:W-:Y:S01]  /*5ac0*/  ISETP.GT.AND P2, PT, R2, 0x8, P2 ;  /* 0x000000080200780c */ /* 0x000fe20001744270 */
[----:B------:R-:W-:Y:S02]  /*5ad0*/  BSSY B1, `(.L_x_233) ;  /* 0x0000005000017945 */ /* 0x000fe40003800000 */
[----:B------:R-:W-:-:S05]  /*5ae0*/  FFMA R125, R125, R23, R12 ;  /* 0x000000177d7d7223 */ /* 0x000fca000000000c */
[----:B------:R0:W-:Y:S05]  /*5af0*/  @P0 STG.E desc[UR38][R4.64+0x324], R125 ;  /* 0x0003247d04000986 */ /* 0x0001ea000c101926 */
[----:B------:R-:W-:Y:S05]  /*5b00*/  @!P2 BRA `(.L_x_234) ;  /* 0x000000000004a947 */ /* 0x000fea0003800000 */
[----:B------:R0:W5:Y:S02]  /*5b10*/  LDG.E.LTC128B R25, desc[UR38][R8.64+0x320] ;  /* 0x0003202608197981 */ /* 0x000164000c1e1920 */
.L_x_234:
[----:B------:R-:W-:Y:S05]  /*5b20*/  BSYNC B1 ;  /* 0x0000000000017941 */ /* 0x000fea0003800000 */
.L_x_233:
        /* <DEDUP_REMOVED lines=8> */
.L_x_236:
[----:B------:R-:W-:Y:S05]  /*5bb0*/  BSYNC B1 ;  /* 0x0000000000017941 */ /* 0x000fea0003800000 */
.L_x_235:
        /* <DEDUP_REMOVED lines=8> */
.L_x_238:
[----:B------:R-:W-:Y:S05]  /*5c40*/  BSYNC B1 ;  /* 0x0000000000017941 */ /* 0x000fea0003800000 */
.L_x_237:
[----:B0----5:R-:W-:Y:S01]  /*5c50*/  FMUL R3, R25, R22 ;  /* 0x0000001619037220 */ /* 0x021fe20000400000 */
[----:B------:R-:W-:Y:S01]  /*5c60*/  ISETP.GT.AND P1, PT, R2, RZ, P2 ;  /* 0x000000ff0200720c */ /* 0x000fe20001724270 */
[----:B------:R-:W-:Y:S02]  /*5c70*/  BSSY B1, `(.L_x_239) ;  /* 0x0000005000017945 */ /* 0x000fe40003800000 */
[----:B------:R-:W-:-:S05]  /*5c80*/  FFMA R3, R128, R23, R3 ;  /* 0x0000001780037223 */ /* 0x000fca0000000003 */
[----:B------:R0:W-:Y:S05]  /*5c90*/  @P3 STG.E desc[UR38][R4.64+0x340], R3 ;  /* 0x0003400304003986 */ /* 0x0001ea000c101926 */
[----:B------:R-:W-:Y:S05]  /*5ca0*/  @!P1 BRA `(.L_x_240) ;  /* 0x0000000000049947 */ /* 0x000fea0003800000 */
[----:B------:R0:W5:Y:S02]  /*5cb0*/  LDG.E.LTC128B R25, desc[UR38][R6.64+0x344] ;  /* 0x0003442606197981 */ /* 0x000164000c1e1920 */
.L_x_240:
[----:B------:R-:W-:Y:S05]  /*5cc0*/  BSYNC B1 ;  /* 0x0000000000017941 */ /* 0x000fea0003800000 */
.L_x_239:
[----:B-----5:R-:W-:Y:S01]  /*5cd0*/  FMUL R12, R25, R22 ;  /* 0x00000016190c7220 */ /* 0x020fe20000400000 */
[----:B------:R-:W-:Y:S01]  /*5ce0*/  ISETP.GT.AND P0, PT, R2, 0x8, P0 ;  /* 0x000000080200780c */ /* 0x000fe20000704270 */
[----:B------:R-:W-:Y:S02]  /*5cf0*/  BSSY B1, `(.L_x_241) ;  /* 0x0000005000017945 */ /* 0x000fe40003800000 */
[----:B------:R-:W-:-:S05]  /*5d00*/  FFMA R129, R129, R23, R12 ;  /* 0x0000001781817223 */ /* 0x000fca000000000c */
[----:B------:R0:W-:Y:S05]  /*5d10*/  @P1 STG.E desc[UR38][R4.64+0x344], R129 ;  /* 0x0003448104001986 */ /* 0x0001ea000c101926 */
[----:B------:R-:W-:Y:S05]  /*5d20*/  @!P0 BRA `(.L_x_242) ;  /* 0x0000000000048947 */ /* 0x000fea0003800000 */
[----:B------:R0:W5:Y:S02]  /*5d30*/  LDG.E.LTC128B R25, desc[UR38][R8.64+0x340] ;  /* 0x0003402608197981 */ /* 0x000164000c1e1920 */
.L_x_242:
[----:B------:R-:W-:Y:S05]  /*5d40*/  BSYNC B1 ;  /* 0x0000000000017941 */ /* 0x000fea0003800000 */
.L_x_241:
        /* <DEDUP_REMOVED lines=8> */
.L_x_244:
[----:B------:R-:W-:Y:S05]  /*5dd0*/  BSYNC B1 ;  /* 0x0000000000017941 */ /* 0x000fea0003800000 */
.L_x_243:
        /* <DEDUP_REMOVED lines=8> */
.L_x_246:
[----:B------:R-:W-:Y:S05]  /*5e60*/  BSYNC B1 ;  /* 0x0000000000017941 */ /* 0x000fea0003800000 */
.L_x_245:
[----:B0----5:R-:W-:Y:S01]  /*5e70*/  FMUL R3, R25, R22 ;  /* 0x0000001619037220 */ /* 0x021fe20000400000 */
[----:B------:R-:W-:Y:S01]  /*5e80*/  ISETP.GT.AND P2, PT, R2, RZ, P0 ;  /* 0x000000ff0200720c */ /* 0x000fe20000744270 */
[----:B------:R-:W-:Y:S02]  /*5e90*/  BSSY B1, `(.L_x_247) ;  /* 0x0000005000017945 */ /* 0x000fe40003800000 */
[----:B------:R-:W-:-:S05]  /*5ea0*/  FFMA R3, R132, R23, R3 ;  /* 0x0000001784037223 */ /* 0x000fca0000000003 */
[----:B------:R0:W-:Y:S05]  /*5eb0*/  @P3 STG.E desc[UR38][R4.64+0x360], R3 ;  /* 0x0003600304003986 */ /* 0x0001ea000c101926 */
[----:B------:R-:W-:Y:S05]  /*5ec0*/  @!P2 BRA `(.L_x_248) ;  /* 0x000000000004a947 */ /* 0x000fea0003800000 */
[----:B------:R0:W5:Y:S02]  /*5ed0*/  LDG.E.LTC128B R25, desc[UR38][R6.64+0x364] ;  /* 0x0003642606197981 */ /* 0x000164000c1e1920 */
.L_x_248:
[----:B------:R-:W-:Y:S05]  /*5ee0*/  BSYNC B1 ;  /* 0x0000000000017941 */ /* 0x000fea0003800000 */
.L_x_247:
[----:B-----5:R-:W-:Y:S01]  /*5ef0*/  FMUL R12, R25, R22 ;  /* 0x00000016190c7220 */ /* 0x020fe20000400000 */
[----:B------:R-:W-:Y:S01]  /*5f00*/  ISETP.GT.AND P1, PT, R2, 0x8, P1 ;  /* 0x000000080200780c */ /* 0x000fe20000f24270 */
[----:B------:R-:W-:Y:S02]  /*5f10*/  BSSY B1, `(.L_x_249) ;  /* 0x0000005000017945 */ /* 0x000fe40003800000 */
[----:B------:R-:W-:-:S05]  /*5f20*/  FFMA R133, R133, R23, R12 ;  /* 0x0000001785857223 */ /* 0x000fca000000000c */
[----:B------:R0:W-:Y:S05]  /*5f30*/  @P2 STG.E desc[UR38][R4.64+0x364], R133 ;  /* 0x0003648504002986 */ /* 0x0001ea000c101926 */
[----:B------:R-:W-:Y:S05]  /*5f40*/  @!P1 BRA `(.L_x_250) ;  /* 0x0000000000049947 */ /* 0x000fea0003800000 */
[----:B------:R0:W5:Y:S02]  /*5f50*/  LDG.E.LTC128B R25, desc[UR38][R8.64+0x360] ;  /* 0x0003602608197981 */ /* 0x000164000c1e1920 */
.L_x_250:
[----:B------:R-:W-:Y:S05]  /*5f60*/  BSYNC B1 ;  /* 0x0000000000017941 */ /* 0x000fea0003800000 */
.L_x_249:
        /* <DEDUP_REMOVED lines=8> */
.L_x_252:
[----:B------:R-:W-:Y:S05]  /*5ff0*/  BSYNC B1 ;  /* 0x0000000000017941 */ /* 0x000fea0003800000 */
.L_x_251:
        /* <DEDUP_REMOVED lines=8> */
.L_x_254:
[----:B------:R-:W-:Y:S05]  /*6080*/  BSYNC B1 ;  /* 0x0000000000017941 */ /* 0x000fea0003800000 */
.L_x_253:
[----:B0----5:R-:W-:Y:S01]  /*6090*/  FMUL R3, R25, R22 ;  /* 0x0000001619037220 */ /* 0x021fe20000400000 */
[----:B------:R-:W-:Y:S01]  /*60a0*/  ISETP.GT.AND P0, PT, R2, RZ, P1 ;  /* 0x000000ff0200720c */ /* 0x000fe20000f04270 */
[----:B------:R-:W-:Y:S02]  /*60b0*/  BSSY B1, `(.L_x_255) ;  /* 0x0000005000017945 */ /* 0x000fe40003800000 */
[----:B------:R-:W-:-:S05]  /*60c0*/  FFMA R3, R136, R23, R3 ;  /* 0x0000001788037223 */ /* 0x000fca0000000003 */
[----:B------:R0:W-:Y:S05]  /*60d0*/  @P3 STG.E desc[UR38][R4.64+0x380], R3 ;  /* 0x0003800304003986 */ /* 0x0001ea000c101926 */
[----:B------:R-:W-:Y:S05]  /*60e0*/  @!P0 BRA `(.L_x_256) ;  /* 0x0000000000048947 */ /* 0x000fea0003800000 */
[----:B------:R0:W5:Y:S02]  /*60f0*/  LDG.E.LTC128B R25, desc[UR38][R6.64+0x384] ;  /* 0x0003842606197981 */ /* 0x000164000c1e1920 */
.L_x_256:
[----:B------:R-:W-:Y:S05]  /*6100*/  BSYNC B1 ;  /* 0x0000000000017941 */ /* 0x000fea0003800000 */
.L_x_255:
[----:B-----5:R-:W-:Y:S01]  /*6110*/  FMUL R12, R25, R22 ;  /* 0x00000016190c7220 */ /* 0x020fe20000400000 */
[----:B------:R-:W-:Y:S01]  /*6120*/  ISETP.GT.AND P2, PT, R2, 0x8, P2 ;  /* 0x000000080200780c */ /* 0x000fe20001744270 */
[----:B------:R-:W-:Y:S02]  /*6130*/  BSSY B1, `(.L_x_257) ;  /* 0x0000005000017945 */ /* 0x000fe40003800000 */
[----:B------:R-:W-:-:S05]  /*6140*/  FFMA R137, R137, R23, R12 ;  /* 0x0000001789897223 */ /* 0x000fca000000000c */
[----:B------:R0:W-:Y:S05]  /*6150*/  @P0 STG.E desc[UR38][R4.64+0x384], R137 ;  /* 0x0003848904000986 */ /* 0x0001ea000c101926 */
[----:B------:R-:W-:Y:S05]  /*6160*/  @!P2 BRA `(.L_x_258) ;  /* 0x000000000004a947 */ /* 0x000fea0003800000 */
[----:B------:R0:W5:Y:S02]  /*6170*/  LDG.E.LTC128B R25, desc[UR38][R8.64+0x380] ;  /* 0x0003802608197981 */ /* 0x000164000c1e1920 */
.L_x_258:
[----:B------:R-:W-:Y:S05]  /*6180*/  BSYNC B1 ;  /* 0x0000000000017941 */ /* 0x000fea0003800000 */
.L_x_257:
        /* <DEDUP_REMOVED lines=8> */
.L_x_260:
[----:B------:R-:W-:Y:S05]  /*6210*/  BSYNC B1 ;  /* 0x0000000000017941 */ /* 0x000fea0003800000 */
.L_x_259:
        /* <DEDUP_REMOVED lines=8> */
.L_x_262:
[----:B------:R-:W-:Y:S05]  /*62a0*/  BSYNC B1 ;  /* 0x0000000000017941 */ /* 0x000fea0003800000 */
.L_x_261:
[----:B0----5:R-:W-:Y:S01]  /*62b0*/  FMUL R3, R25, R22 ;  /* 0x0000001619037220 */ /* 0x021fe20000400000 */
[----:B------:R-:W-:Y:S01]  /*62c0*/  ISETP.GT.AND P1, PT, R2, RZ, P2 ;  /* 0x000000ff0200720c */ /* 0x000fe20001724270 */
[----:B------:R-:W-:Y:S02]  /*62d0*/  BSSY B1, `(.L_x_263) ;  /* 0x0000005000017945 */ /* 0x000fe40003800000 */
[----:B------:R-:W-:-:S05]  /*62e0*/  FFMA R3, R140, R23, R3 ;  /* 0x000000178c037223 */ /* 0x000fca0000000003 */
[----:B------:R0:W-:Y:S05]  /*62f0*/  @P3 STG.E desc[UR38][R4.64+0x3a0], R3 ;  /* 0x0003a00304003986 */ /* 0x0001ea000c101926 */
[----:B------:R-:W-:Y:S05]  /*6300*/  @!P1 BRA `(.L_x_264) ;  /* 0x0000000000049947 */ /* 0x000fea0003800000 */
[----:B------:R0:W5:Y:S02]  /*6310*/  LDG.E.LTC128B R25, desc[UR38][R6.64+0x3a4] ;  /* 0x0003a42606197981 */ /* 0x000164000c1e1920 */
.L_x_264:
[----:B------:R-:W-:Y:S05]  /*6320*/  BSYNC B1 ;  /* 0x0000000000017941 */ /* 0x000fea0003800000 */
.L_x_263:
[----:B-----5:R-:W-:Y:S01]  /*6330*/  FMUL R12, R25, R22 ;  /* 0x00000016190c7220 */ /* 0x020fe20000400000 */
[----:B------:R-:W-:Y:S01]  /*6340*/  ISETP.GT.AND P0, PT, R2, 0x8, P0 ;  /* 0x000000080200780c */ /* 0x000fe20000704270 */
[----:B------:R-:W-:Y:S02]  /*6350*/  BSSY B1, `(.L_x_265) ;  /* 0x0000005000017945 */ /* 0x000fe40003800000 */
[----:B------:R-:W-:-:S05]  /*6360*/  FFMA R141, R141, R23, R12 ;  /* 0x000000178d8d7223 */ /* 0x000fca000000000c */
[----:B------:R0:W-:Y:S05]  /*6370*/  @P1 STG.E desc[UR38][R4.64+0x3a4], R141 ;  /* 0x0003a48d04001986 */ /* 0x0001ea000c101926 */
[----:B------:R-:W-:Y:S05]  /*6380*/  @!P0 BRA `(.L_x_266) ;  /* 0x0000000000048947 */ /* 0x000fea0003800000 */
[----:B------:R0:W5:Y:S02]  /*6390*/  LDG.E.LTC128B R25, desc[UR38][R8.64+0x3a0] ;  /* 0x0003a02608197981 */ /* 0x000164000c1e1920 */
.L_x_266:
[----:B------:R-:W-:Y:S05]  /*63a0*/  BSYNC B1 ;  /* 0x0000000000017941 */ /* 0x000fea0003800000 */
.L_x_265:
        /* <DEDUP_REMOVED lines=8> */
.L_x_268:
[----:B------:R-:W-:Y:S05]  /*6430*/  BSYNC B1 ;  /* 0x0000000000017941 */ /* 0x000fea0003800000 */
.L_x_267:
        /* <DEDUP_REMOVED lines=8> */
.L_x_270:
[----:B------:R-:W-:Y:S05]  /*64c0*/  BSYNC B1 ;  /* 0x0000000000017941 */ /* 0x000fea0003800000 */
.L_x_269:
[----:B0----5:R-:W-:Y:S01]  /*64d0*/  FMUL R3, R25, R22 ;  /* 0x0000001619037220 */ /* 0x021fe20000400000 */
[----:B------:R-:W-:Y:S01]  /*64e0*/  ISETP.GT.AND P2, PT, R2, RZ, P0 ;  /* 0x000000ff0200720c */ /* 0x000fe20000744270 */
[----:B------:R-:W-:Y:S02]  /*64f0*/  BSSY B1, `(.L_x_271) ;  /* 0x0000005000017945 */ /* 0x000fe40003800000 */
[----:B------:R-:W-:-:S05]  /*6500*/  FFMA R3, R144, R23, R3 ;  /* 0x0000001790037223 */ /* 0x000fca0000000003 */
[----:B------:R0:W-:Y:S05]  /*6510*/  @P3 STG.E desc[UR38][R4.64+0x3c0], R3 ;  /* 0x0003c00304003986 */ /* 0x0001ea000c101926 */
[----:B------:R-:W-:Y:S05]  /*6520*/  @!P2 BRA `(.L_x_272) ;  /* 0x000000000004a947 */ /* 0x000fea0003800000 */
[----:B------:R0:W5:Y:S02]  /*6530*/  LDG.E.LTC128B R25, desc[UR38][R6.64+0x3c4] ;  /* 0x0003c42606197981 */ /* 0x000164000c1e1920 */
.L_x_272:
[----:B------:R-:W-:Y:S05]  /*6540*/  BSYNC B1 ;  /* 0x0000000000017941 */ /* 0x000fea0003800000 */
.L_x_271:
[----:B-----5:R-:W-:Y:S01]  /*6550*/  FMUL R12, R25, R22 ;  /* 0x00000016190c7220 */ /* 0x020fe20000400000 */
[----:B------:R-:W-:Y:S01]  /*6560*/  ISETP.GT.AND P1, PT, R2, 0x8, P1 ;  /* 0x000000080200780c */ /* 0x000fe20000f24270 */
[----:B------:R-:W-:Y:S02]  /*6570*/  BSSY B1, `(.L_x_273) ;  /* 0x0000005000017945 */ /* 0x000fe40003800000 */
[----:B------:R-:W-:-:S05]  /*6580*/  FFMA R145, R145, R23, R12 ;  /* 0x0000001791917223 */ /* 0x000fca000000000c */
[----:B------:R0:W-:Y:S05]  /*6590*/  @P2 STG.E desc[UR38][R4.64+0x3c4], R145 ;  /* 0x0003c49104002986 */ /* 0x0001ea000c101926 */
[----:B------:R-:W-:Y:S05]  /*65a0*/  @!P1 BRA `(.L_x_274) ;  /* 0x0000000000049947 */ /* 0x000fea0003800000 */
[----:B------:R0:W5:Y:S02]  /*65b0*/  LDG.E.LTC128B R25, desc[UR38][R8.64+0x3c0] ;  /* 0x0003c02608197981 */ /* 0x000164000c1e1920 */
.L_x_274:
[----:B------:R-:W-:Y:S05]  /*65c0*/  BSYNC B1 ;  /* 0x0000000000017941 */ /* 0x000fea0003800000 */
.L_x_273:
        /* <DEDUP_REMOVED lines=8> */
.L_x_276:
[----:B------:R-:W-:Y:S05]  /*6650*/  BSYNC B1 ;  /* 0x0000000000017941 */ /* 0x000fea0003800000 */
.L_x_275:
        /* <DEDUP_REMOVED lines=8> */
.L_x_278:
[----:B------:R-:W-:Y:S05]  /*66e0*/  BSYNC B1 ;  /* 0x0000000000017941 */ /* 0x000fea0003800000 */
.L_x_277:
[----:B0----5:R-:W-:Y:S01]  /*66f0*/  FMUL R3, R25, R22 ;  /* 0x0000001619037220 */ /* 0x021fe20000400000 */
[----:B------:R-:W-:Y:S01]  /*6700*/  ISETP.GT.AND P0, PT, R2, RZ, P1 ;  /* 0x000000ff0200720c */ /* 0x000fe20000f04270 */
[----:B------:R-:W-:Y:S02]  /*6710*/  BSSY B1, `(.L_x_279) ;  /* 0x0000005000017945 */ /* 0x000fe40003800000 */
[----:B------:R-:W-:-:S05]  /*6720*/  FFMA R3, R148, R23, R3 ;  /* 0x0000001794037223 */ /* 0x000fca0000000003 */
[----:B------:R0:W-:Y:S05]  /*6730*/  @P3 STG.E desc[UR38][R4.64+0x3e0], R3 ;  /* 0x0003e00304003986 */ /* 0x0001ea000c101926 */
[----:B------:R-:W-:Y:S05]  /*6740*/  @!P0 BRA `(.L_x_280) ;  /* 0x0000000000048947 */ /* 0x000fea0003800000 */
[----:B------:R0:W5:Y:S02]  /*6750*/  LDG.E.LTC128B R25, desc[UR38][R6.64+0x3e4] ;  /* 0x0003e42606197981 */ /* 0x000164000c1e1920 */
.L_x_280:
[----:B------:R-:W-:Y:S05]  /*6760*/  BSYNC B1 ;  /* 0x0000000000017941 */ /* 0x000fea0003800000 */
.L_x_279:
[----:B-----5:R-:W-:Y:S01]  /*6770*/  FMUL R0, R25, R22 ;  /* 0x0000001619007220 */ /* 0x020fe20000400000 */
[----:B------:R-:W-:Y:S01]  /*6780*/  ISETP.GT.AND P2, PT, R2, 0x8, P2 ;  /* 0x000000080200780c */ /* 0x000fe20001744270 */
[----:B------:R-:W-:Y:S02]  /*6790*/  BSSY B1, `(.L_x_281) ;  /* 0x0000005000017945 */ /* 0x000fe40003800000 */
[----:B------:R-:W-:-:S05]  /*67a0*/  FFMA R149, R149, R23, R0 ;  /* 0x0000001795957223 */ /* 0x000fca0000000000 */
[----:B------:R0:W-:Y:S05]  /*67b0*/  @P0 STG.E desc[UR38][R4.64+0x3e4], R149 ;  /* 0x0003e49504000986 */ /* 0x0001ea000c101926 */
[----:B------:R-:W-:Y:S05]  /*67c0*/  @!P2 BRA `(.L_x_282) ;  /* 0x000000000004a947 */ /* 0x000fea0003800000 */
[----:B------:R0:W5:Y:S02]  /*67d0*/  LDG.E.LTC128B R25, desc[UR38][R8.64+0x3e0] ;  /* 0x0003e02608197981 */ /* 0x000164000c1e1920 */
.L_x_282:
[----:B------:R-:W-:Y:S05]  /*67e0*/  BSYNC B1 ;  /* 0x0000000000017941 */ /* 0x000fea0003800000 */
.L_x_281:
[----:B0----5:R-:W-:Y:S01]  /*67f0*/  FMUL R3, R25, R22 ;  /* 0x0000001619037220 */ /* 0x021fe20000400000 */
[----:B------:R-:W-:Y:S01]  /*6800*/  ISETP.GT.AND P1, PT, R2, 0x8, P1 ;  /* 0x000000080200780c */ /* 0x000fe20000f24270 */
[----:B------:R-:W-:Y:S01]  /*6810*/  @P2 IMAD.MOV.U32 R2, RZ, RZ, R10 ;  /* 0x000000ffff022224 */ /* 0x000fe200078e000a */
[----:B------:R-:W-:Y:S01]  /*6820*/  BSSY B1, `(.L_x_283) ;  /* 0x0000006000017945 */ /* 0x000fe20003800000 */
[----:B------:R-:W-:Y:S01]  /*6830*/  FFMA R5, R150, R23, R3 ;  /* 0x0000001796057223 */ /* 0x000fe20000000003 */
[----:B------:R-:W-:-:S05]  /*6840*/  @P2 IMAD.MOV.U32 R3, RZ, RZ, R11 ;  /* 0x000000ffff032224 */ /* 0x000fca00078e000b */
[----:B------:R0:W-:Y:S04]  /*6850*/  @P2 STG.E desc[UR38][R2.64+0x3e0], R5 ;  /* 0x0003e00502002986 */ /* 0x0001e8000c101926 */
[----:B------:R-:W-:Y:S05]  /*6860*/  @!P1 BRA `(.L_x_284) ;  /* 0x0000000000049947 */ /* 0x000fea0003800000 */
[----:B------:R0:W5:Y:S02]  /*6870*/  LDG.E.LTC128B R25, desc[UR38][R8.64+0x3e4] ;  /* 0x0003e42608197981 */ /* 0x000164000c1e1920 */
.L_x_284:
[----:B------:R-:W-:Y:S05]  /*6880*/  BSYNC B1 ;  /* 0x0000000000017941 */ /* 0x000fea0003800000 */
.L_x_283:
[----:B-----5:R-:W-:-:S04]  /*6890*/  FMUL R0, R25, R22 ;  /* 0x0000001619007220 */ /* 0x020fc80000400000 */
[----:B------:R-:W-:Y:S01]  /*68a0*/  FFMA R151, R151, R23, R0 ;  /* 0x0000001797977223 */ /* 0x000fe20000000000 */
[----:B------:R-:W-:Y:S06]  /*68b0*/  @!P1 BRA `(.L_x_285) ;  /* 0x0000001c00409947 */ /* 0x000fec0003800000 */
[----:B------:R0:W-:Y:S01]  /*68c0*/  STG.E desc[UR38][R10.64+0x3e4], R151 ;  /* 0x0003e4970a007986 */ /* 0x0001e2000c101926 */
[----:B------:R-:W-:Y:S05]  /*68d0*/  BRA `(.L_x_285) ;  /* 0x0000001c00387947 */ /* 0x000fea0003800000 */
.L_x_32:
[----:B------:R-:W-:Y:S01]  /*68e0*/  ULDC.64 UR4, c[0x0][0x5c0] ;  /* 0x0001700000047ab9 */ /* 0x000fe20000000a00 */
[-C--:B------:R-:W-:Y:S01]  /*68f0*/  FMUL R3, R24, R23.reuse ;  /* 0x0000001718037220 */ /* 0x080fe20000400000 */
[----:B------:R-:W-:Y:S01]  /*6900*/  LEA R4, P0, R172, UR4, 0x2 ;  /* 0x00000004ac047c11 */ /* 0x000fe2000f8010ff */
[-C--:B------:R-:W-:Y:S01]  /*6910*/  FMUL R25, R25, R23.reuse ;  /* 0x0000001719197220 */ /* 0x080fe20000400000 */
[----:B------:R-:W-:Y:S01]  /*6920*/  ISETP.GT.AND P2, PT, R0, 0x1, PT ;  /* 0x000000010000780c */ /* 0x000fe20003f44270 */
[-C--:B------:R-:W-:Y:S01]  /*6930*/  FMUL R9, R26, R23.reuse ;  /* 0x000000171a097220 */ /* 0x080fe20000400000 */
[----:B------:R-:W-:Y:S01]  /*6940*/  LEA.HI.X R5, R172, UR5, R177, 0x2, P0 ;  /* 0x00000005ac057c11 */ /* 0x000fe200080f14b1 */
[-C--:B------:R-:W-:Y:S01]  /*6950*/  FMUL R27, R27, R23.reuse ;  /* 0x000000171b1b7220 */ /* 0x080fe20000400000 */
[C---:B------:R-:W-:Y:S01]  /*6960*/  ISETP.GT.AND P4, PT, R2.reuse, RZ, P2 ;  /* 0x000000ff0200720c */ /* 0x040fe20001784270 */
[-C--:B------:R-:W-:Y:S01]  /*6970*/  FMUL R29, R29, R23.reuse ;  /* 0x000000171d1d7220 */ /* 0x080fe20000400000 */
[----:B------:R-:W-:Y:S01]  /*6980*/  ISETP.GT.AND P1, PT, R2, 0x8, P1 ;  /* 0x000000080200780c */ /* 0x000fe20000f24270 */
[----:B------:R0:W-:Y:S01]  /*6990*/  @P3 STG.E desc[UR38][R4.64], R3 ;  /* 0x0000000304003986 */ /* 0x0001e2000c101926 */
[----:B------:R-:W-:Y:S01]  /*69a0*/  ISETP.GT.AND P3, PT, R0, 0x8, PT ;  /* 0x000000080000780c */ /* 0x000fe20003f64270 */
[-C--:B------:R-:W-:Y:S01]  /*69b0*/  FMUL R31, R31, R23.reuse ;  /* 0x000000171f1f7220 */ /* 0x080fe20000400000 */
[C---:B------:R-:W-:Y:S01]  /*69c0*/  SHF.L.U64.HI R11, R10.reuse, 0x5, R11 ;  /* 0x000000050a0b7819 */ /* 0x040fe2000001020b */
[-C--:B------:R-:W-:Y:S01]  /*69d0*/  FMUL R33, R33, R23.reuse ;  /* 0x0000001721217220 */ /* 0x080fe20000400000 */
[----:B------:R-:W-:Y:S01]  /*69e0*/  LEA R6, P6, R10, R4, 0x5 ;  /* 0x000000040a067211 */ /* 0x000fe200078c28ff */
[-C--:B------:R-:W-:Y:S01]  /*69f0*/  FMUL R35, R35, R23.reuse ;  /* 0x0000001723237220 */ /* 0x080fe20000400000 */
[C---:B------:R-:W-:Y:S01]  /*6a00*/  ISETP.GT.AND P2, PT, R2.reuse, 0x8, P2 ;  /* 0x000000080200780c */ /* 0x040fe20001744270 */
[-C--:B------:R-:W-:Y:S01]  /*6a10*/  FMUL R37, R37, R23.reuse ;  /* 0x0000001725257220 */ /* 0x080fe20000400000 */
[----:B------:R-:W-:Y:S01]  /*6a20*/  ISETP.GT.AND P5, PT, R2, RZ, P3 ;  /* 0x000000ff0200720c */ /* 0x000fe20001fa4270 */
[----:B------:R-:W-:Y:S01]  /*6a30*/  IMAD.X R7, R11, 0x1, R5, P6 ;  /* 0x000000010b077824 */ /* 0x000fe200030e0605 */
[----:B------:R-:W-:Y:S01]  /*6a40*/  ISETP.GT.AND P0, PT, R0, 0x9, PT ;  /* 0x000000090000780c */ /* 0x000fe20003f04270 */
[----:B------:R-:W-:Y:S01]  /*6a50*/  @P4 STG.E desc[UR38][R4.64+0x4], R25 ;  /* 0x0000041904004986 */ /* 0x000fe2000c101926 */
[-C--:B0-----:R-:W-:Y:S01]  /*6a60*/  FMUL R3, R28, R23.reuse ;  /* 0x000000171c037220 */ /* 0x081fe20000400000 */
[----:B------:R-:W-:Y:S01]  /*6a70*/  ISETP.GT.AND P3, PT, R2, 0x8, P3 ;  /* 0x000000080200780c */ /* 0x000fe20001f64270 */
[-C--:B------:R-:W-:Y:S01]  /*6a80*/  FMUL R11, R30, R23.reuse ;  /* 0x000000171e0b7220 */ /* 0x080fe20000400000 */
[----:B------:R0:W-:Y:S01]  /*6a90*/  @P1 STG.E desc[UR38][R6.64], R9 ;  /* 0x0000000906001986 */ /* 0x0001e2000c101926 */
[----:B------:R-:W-:Y:S01]  /*6aa0*/  ISETP.GT.AND P4, PT, R2, RZ, P0 ;  /* 0x000000ff0200720c */ /* 0x000fe20000784270 */
[-C--:B------:R-:W-:Y:S01]  /*6ab0*/  FMUL R39, R39, R23.reuse ;  /* 0x0000001727277220 */ /* 0x080fe20000400000 */
[----:B------:R-:W-:Y:S01]  /*6ac0*/  ISETP.GT.AND P1, PT, R0, 0x10, PT ;  /* 0x000000100000780c */ /* 0x000fe20003f24270 */
[----:B------:R-:W-:Y:S01]  /*6ad0*/  @P2 STG.E desc[UR38][R6.64+0x4], R27 ;  /* 0x0000041b06002986 */ /* 0x000fe2000c101926 */
[----:B------:R-:W-:Y:S01]  /*6ae0*/  ISETP.GT.AND P0, PT, R2, 0x8, P0 ;  /* 0x000000080200780c */ /* 0x000fe20000704270 */
[-C--:B------:R-:W-:Y:S01]  /*6af0*/  FMUL R41, R41, R23.reuse ;  /* 0x0000001729297220 */ /* 0x080fe20000400000 */
[----:B------:R-:W-:Y:S01]  /*6b00*/  ISETP.GT.AND P2, PT, R0, 0x11, PT ;  /* 0x000000110000780c */ /* 0x000fe20003f44270 */
[----:B------:R1:W-:Y:S01]  /*6b10*/  @P5 STG.E desc[UR38][R4.64+0x20], R3 ;  /* 0x0000200304005986 */ /* 0x0003e2000c101926 */
[C---:B------:R-:W-:Y:S01]  /*6b20*/  ISETP.GT.AND P5, PT, R2.reuse, RZ, P1 ;  /* 0x000000ff0200720c */ /* 0x040fe20000fa4270 */
[-C--:B------:R-:W-:Y:S01]  /*6b30*/  FMUL R43, R43, R23.reuse ;  /* 0x000000172b2b7220 */ /* 0x080fe20000400000 */
[----:B------:R-:W-:Y:S01]  /*6b40*/  ISETP.GT.AND P1, PT, R2, 0x8, P1 ;  /* 0x000000080200780c */ /* 0x000fe20000f24270 */
[-C--:B0-----:R-:W-:Y:S01]  /*6b50*/  FMUL R9, R32, R23.reuse ;  /* 0x0000001720097220 */ /* 0x081fe20000400000 */
[-C--:B------:R-:W-:Y:S01]  /*6b60*/  FMUL R45, R45, R23.reuse ;  /* 0x000000172d2d7220 */ /* 0x080fe20000400000 */
[----:B------:R-:W-:Y:S01]  /*6b70*/  @P4 STG.E desc[UR38][R4.64+0x24], R29 ;  /* 0x0000241d04004986 */ /* 0x000fe2000c101926 */
[-C--:B------:R-:W-:Y:S01]  /*6b80*/  FMUL R47, R47, R23.reuse ;  /* 0x000000172f2f7220 */ /* 0x080fe20000400000 */
[-C--:B------:R-:W-:Y:S01]  /*6b90*/  FMUL R49, R49, R23.reuse ;  /* 0x0000001731317220 */ /* 0x080fe20000400000 */
[-C--:B------:R-:W-:Y:S01]  /*6ba0*/  FMUL R51, R51, R23.reuse ;  /* 0x0000001733337220 */ /* 0x080fe20000400000 */
[----:B------:R0:W-:Y:S01]  /*6bb0*/  @P3 STG.E desc[UR38][R6.64+0x20], R11 ;  /* 0x0000200b06003986 */ /* 0x0001e2000c101926 */
[----:B------:R-:W-:Y:S01]  /*6bc0*/  ISETP.GT.AND P3, PT, R2, RZ, P2 ;  /* 0x000000ff0200720c */ /* 0x000fe20001764270 */
[-C--:B-1----:R-:W-:Y:S01]  /*6bd0*/  FMUL R3, R34, R23.reuse ;  /* 0x0000001722037220 */ /* 0x082fe20000400000 */
[----:B------:R-:W-:Y:S01]  /*6be0*/  ISETP.GT.AND P2, PT, R2, 0x8, P2 ;  /* 0x000000080200780c */ /* 0x000fe20001744270 */
[----:B------:R-:W-:Y:S01]  /*6bf0*/  @P0 STG.E desc[UR38][R6.64+0x24], R31 ;  /* 0x0000241f06000986 */ /* 0x000fe2000c101926 */
[C---:B------:R-:W-:Y:S01]  /*6c00*/  ISETP.GT.AND P0, PT, R0.reuse, 0x19, PT ;  /* 0x000000190000780c */ /* 0x040fe20003f04270 */
[-C--:B------:R-:W-:Y:S01]  /*6c10*/  FMUL R53, R53, R23.reuse ;  /* 0x0000001735357220 */ /* 0x080fe20000400000 */
[-C--:B------:R-:W-:Y:S01]  /*6c20*/  FMUL R55, R55, R23.reuse ;  /* 0x0000001737377220 */ /* 0x080fe20000400000 */
[----:B------:R1:W-:Y:S01]  /*6c30*/  @P5 STG.E desc[UR38][R4.64+0x40], R9 ;  /* 0x0000400904005986 */ /* 0x0003e2000c101926 */
[----:B------:R-:W-:Y:S01]  /*6c40*/  ISETP.GT.AND P5, PT, R0, 0x18, PT ;  /* 0x000000180000780c */ /* 0x000fe20003fa4270 */
[-C--:B------:R-:W-:Y:S01]  /*6c50*/  FMUL R57, R57, R23.reuse ;  /* 0x0000001739397220 */ /* 0x080fe20000400000 */
[-C--:B------:R-:W-:Y:S01]  /*6c60*/  FMUL R59, R59, R23.reuse ;  /* 0x000000173b3b7220 */ /* 0x080fe20000400000 */
[-C--:B0-----:R-:W-:Y:S01]  /*6c70*/  FMUL R11, R38, R23.reuse ;  /* 0x00000017260b7220 */ /* 0x081fe20000400000 */
[C---:B------:R-:W-:Y:S01]  /*6c80*/  ISETP.GT.AND P4, PT, R2.reuse, RZ, P5 ;  /* 0x000000ff0200720c */ /* 0x040fe20002f84270 */
[----:B------:R-:W-:Y:S01]  /*6c90*/  @P3 STG.E desc[UR38][R4.64+0x44], R33 ;  /* 0x0000442104003986 */ /* 0x000fe2000c101926 */
[C---:B------:R-:W-:Y:S01]  /*6ca0*/  ISETP.GT.AND P3, PT, R2.reuse, RZ, P0 ;  /* 0x000000ff0200720c */ /* 0x040fe20000764270 */
[-C--:B------:R-:W-:Y:S01]  /*6cb0*/  FMUL R61, R61, R23.reuse ;  /* 0x000000173d3d7220 */ /* 0x080fe20000400000 */
[----:B------:R-:W-:Y:S01]  /*6cc0*/  ISETP.GT.AND P0, PT, R2, 0x8, P0 ;  /* 0x000000080200780c */ /* 0x000fe20000704270 */
[----:B------:R0:W-:Y:S01]  /*6cd0*/  @P1 STG.E desc[UR38][R6.64+0x40], R3 ;  /* 0x0000400306001986 */ /* 0x0001e2000c101926 */
[----:B------:R-:W-:Y:S01]  /*6ce0*/  ISETP.GT.AND P1, PT, R0, 0x20, PT ;  /* 0x000000200000780c */ /* 0x000fe20003f24270 */
[-C--:B-1----:R-:W-:Y:S01]  /*6cf0*/  FMUL R9, R36, R23.reuse ;  /* 0x0000001724097220 */ /* 0x082fe20000400000 */
[-C--:B------:R-:W-:Y:S01]  /*6d00*/  FMUL R63, R63, R23.reuse ;  /* 0x000000173f3f7220 */ /* 0x080fe20000400000 */
[----:B------:R-:W-:Y:S01]  /*6d10*/  @P2 STG.E desc[UR38][R6.64+0x44], R35 ;  /* 0x0000442306002986 */ /* 0x000fe2000c101926 */
[----:B------:R-:W-:Y:S01]  /*6d20*/  ISETP.GT.AND P2, PT, R2, 0x8, P5 ;  /* 0x000000080200780c */ /* 0x000fe20002f44270 */
[-C--:B------:R-:W-:Y:S01]  /*6d30*/  FMUL R65, R65, R23.reuse ;  /* 0x0000001741417220 */ /* 0x080fe20000400000 */
[----:B------:R-:W-:Y:S01]  /*6d40*/  ISETP.GT.AND P5, PT, R0, 0x21, PT ;  /* 0x000000210000780c */ /* 0x000fe20003fa4270 */
[----:B------:R1:W-:Y:S01]  /*6d50*/  @P4 STG.E desc[UR38][R4.64+0x60], R9 ;  /* 0x0000600904004986 */ /* 0x0003e2000c101926 */
[C---:B------:R-:W-:Y:S01]  /*6d60*/  ISETP.GT.AND P4, PT, R2.reuse, RZ, P1 ;  /* 0x000000ff0200720c */ /* 0x040fe20000f84270 */
[-C--:B------:R-:W-:Y:S01]  /*6d70*/  FMUL R67, R67, R23.reuse ;  /* 0x0000001743437220 */ /* 0x080fe20000400000 */
[C---:B------:R-:W-:Y:S01]  /*6d80*/  ISETP.GT.AND P1, PT, R2.reuse, 0x8, P1 ;  /* 0x000000080200780c */ /* 0x040fe20000f24270 */
[----:B------:R-:W-:Y:S01]  /*6d90*/  @P3 STG.E desc[UR38][R4.64+0x64], R37 ;  /* 0x0000642504003986 */ /* 0x000fe2000c101926 */
[----:B------:R-:W-:Y:S01]  /*6da0*/  ISETP.GT.AND P3, PT, R2, RZ, P5 ;  /* 0x000000ff0200720c */ /* 0x000fe20002f64270 */
[-C--:B0-----:R-:W-:Y:S01]  /*6db0*/  FMUL R3, R40, R23.reuse ;  /* 0x0000001728037220 */ /* 0x081fe20000400000 */
[-C--:B------:R-:W-:Y:S01]  /*6dc0*/  FMUL R69, R69, R23.reuse ;  /* 0x0000001745457220 */ /* 0x080fe20000400000 */
[-C--:B------:R-:W-:Y:S01]  /*6dd0*/  FMUL R71, R71, R23.reuse ;  /* 0x0000001747477220 */ /* 0x080fe20000400000 */
[-C--:B------:R-:W-:Y:S01]  /*6de0*/  FMUL R73, R73, R23.reuse ;  /* 0x0000001749497220 */ /* 0x080fe20000400000 */
[----:B------:R0:W-:Y:S01]  /*6df0*/  @P2 STG.E desc[UR38][R6.64+0x60], R11 ;  /* 0x0000600b06002986 */ /* 0x0001e2000c101926 */
[----:B------:R-:W-:Y:S01]  /*6e00*/  ISETP.GT.AND P2, PT, R2, 0x8, P5 ;  /* 0x000000080200780c */ /* 0x000fe20002f44270 */
[-C--:B-1----:R-:W-:Y:S01]  /*6e10*/  FMUL R9, R42, R23.reuse ;  /* 0x000000172a097220 */ /* 0x082fe20000400000 */
[C---:B------:R-:W-:Y:S01]  /*6e20*/  ISETP.GT.AND P5, PT, R0.reuse, 0x28, PT ;  /* 0x000000280000780c */ /* 0x040fe20003fa4270 */
[----:B------:R-:W-:Y:S01]  /*6e30*/  @P0 STG.E desc[UR38][R6.64+0x64], R39 ;  /* 0x0000642706000986 */ /* 0x000fe2000c101926 */
[----:B------:R-:W-:Y:S01]  /*6e40*/  ISETP.GT.AND P0, PT, R0, 0x29, PT ;  /* 0x000000290000780c */ /* 0x000fe20003f04270 */
[-C--:B------:R-:W-:Y:S01]  /*6e50*/  FMUL R75, R75, R23.reuse ;  /* 0x000000174b4b7220 */ /* 0x080fe20000400000 */
[-C--:B------:R-:W-:Y:S01]  /*6e60*/  FMUL R77, R77, R23.reuse ;  /* 0x000000174d4d7220 */ /* 0x080fe20000400000 */
[----:B------:R1:W-:Y:S01]  /*6e70*/  @P4 STG.E desc[UR38][R4.64+0x80], R3 ;  /* 0x0000800304004986 */ /* 0x0003e2000c101926 */
[C---:B------:R-:W-:Y:S01]  /*6e80*/  ISETP.GT.AND P4, PT, R2.reuse, RZ, P5 ;  /* 0x000000ff0200720c */ /* 0x040fe20002f84270 */
[-C--:B------:R-:W-:Y:S01]  /*6e90*/  FMUL R79, R79, R23.reuse ;  /* 0x000000174f4f7220 */ /* 0x080fe20000400000 */
[-C--:B------:R-:W-:Y:S01]  /*6ea0*/  FMUL R81, R81, R23.reuse ;  /* 0x0000001751517220 */ /* 0x080fe20000400000 */
[----:B------:R-:W-:Y:S01]  /*6eb0*/  @P3 STG.E desc[UR38][R4.64+0x84], R41 ;  /* 0x0000842904003986 */ /* 0x000fe2000c101926 */
[----:B------:R-:W-:Y:S01]  /*6ec0*/  ISETP.GT.AND P3, PT, R2, RZ, P0 ;  /* 0x000000ff0200720c */ /* 0x000fe20000764270 */
[-C--:B0-----:R-:W-:Y:S01]  /*6ed0*/  FMUL R11, R46, R23.reuse ;  /* 0x000000172e0b7220 */ /* 0x081fe20000400000 */
[----:B------:R-:W-:Y:S01]  /*6ee0*/  ISETP.GT.AND P0, PT, R2, 0x8, P0 ;  /* 0x000000080200780c */ /* 0x000fe20000704270 */
[----:B------:R0:W-:Y:S01]  /*6ef0*/  @P1 STG.E desc[UR38][R6.64+0x80], R9 ;  /* 0x0000800906001986 */ /* 0x0001e2000c101926 */
[----:B------:R-:W-:Y:S01]  /*6f00*/  ISETP.GT.AND P1, PT, R0, 0x30, PT ;  /* 0x000000300000780c */ /* 0x000fe20003f24270 */
[-C--:B------:R-:W-:Y:S01]  /*6f10*/  FMUL R83, R83, R23.reuse ;  /* 0x0000001753537220 */ /* 0x080fe20000400000 */
[-C--:B------:R-:W-:Y:S01]  /*6f20*/  FMUL R85, R85, R23.reuse ;  /* 0x0000001755557220 */ /* 0x080fe20000400000 */
[----:B------:R-:W-:Y:S01]  /*6f30*/  @P2 STG.E desc[UR38][R6.64+0x84], R43 ;  /* 0x0000842b06002986 */ /* 0x000fe2000c101926 */
[-C--:B-1----:R-:W-:Y:S01]  /*6f40*/  FMUL R3, R44, R23.reuse ;  /* 0x000000172c037220 */ /* 0x082fe20000400000 */
[----:B------:R-:W-:Y:S01]  /*6f50*/  ISETP.GT.AND P2, PT, R2, 0x8, P5 ;  /* 0x000000080200780c */ /* 0x000fe20002f44270 */
[-C--:B------:R-:W-:Y:S01]  /*6f60*/  FMUL R87, R87, R23.reuse ;  /* 0x0000001757577220 */ /* 0x080fe20000400000 */
[----:B------:R-:W-:Y:S01]  /*6f70*/  ISETP.GT.AND P5, PT, R0, 0x31, PT ;  /* 0x000000310000780c */ /* 0x000fe20003fa4270 */
[-C--:B------:R-:W-:Y:S01]  /*6f80*/  FMUL R89, R89, R23.reuse ;  /* 0x0000001759597220 */ /* 0x080fe20000400000 */
[----:B------:R1:W-:Y:S01]  /*6f90*/  @P4 STG.E desc[UR38][R4.64+0xa0], R3 ;  /* 0x0000a00304004986 */ /* 0x0003e2000c101926 */
[----:B------:R-:W-:Y:S01]  /*6fa0*/  ISETP.GT.AND P4, PT, R2, RZ, P1 ;  /* 0x000000ff0200720c */ /* 0x000fe20000f84270 */
[-C--:B0-----:R-:W-:Y:S01]  /*6fb0*/  FMUL R9, R48, R23.reuse ;  /* 0x0000001730097220 */ /* 0x081fe20000400000 */
[C---:B------:R-:W-:Y:S01]  /*6fc0*/  ISETP.GT.AND P1, PT, R2.reuse, 0x8, P1 ;  /* 0x000000080200780c */ /* 0x040fe20000f24270 */
[----:B------:R-:W-:Y:S01]  /*6fd0*/  @P3 STG.E desc[UR38][R4.64+0xa4], R45 ;  /* 0x0000a42d04003986 */ /* 0x000fe2000c101926 */
[C---:B------:R-:W-:Y:S01]  /*6fe0*/  ISETP.GT.AND P3, PT, R2.reuse, RZ, P5 ;  /* 0x000000ff0200720c */ /* 0x040fe20002f64270 */
[-C--:B------:R-:W-:Y:S01]  /*6ff0*/  FMUL R91, R91, R23.reuse ;  /* 0x000000175b5b7220 */ /* 0x080fe20000400000 */
[-C--:B------:R-:W-:Y:S01]  /*7000*/  FMUL R93, R93, R23.reuse ;  /* 0x000000175d5d7220 */ /* 0x080fe20000400000 */
[-C--:B------:R-:W-:Y:S01]  /*7010*/  FMUL R95, R95, R23.reuse ;  /* 0x000000175f5f7220 */ /* 0x080fe20000400000 */
[----:B------:R0:W-:Y:S01]  /*7020*/  @P2 STG.E desc[UR38][R6.64+0xa0], R11 ;  /* 0x0000a00b06002986 */ /* 0x0001e2000c101926 */
[----:B------:R-:W-:Y:S01]  /*7030*/  ISETP.GT.AND P2, PT, R2, 0x8, P5 ;  /* 0x000000080200780c */ /* 0x000fe20002f44270 */
[-C--:B------:R-:W-:Y:S01]  /*7040*/  FMUL R97, R97, R23.reuse ;  /* 0x0000001761617220 */ /* 0x080fe20000400000 */
[----:B------:R-:W-:Y:S01]  /*7050*/  ISETP.GT.AND P5, PT, R0, 0x38, PT ;  /* 0x000000380000780c */ /* 0x000fe20003fa4270 */
[----:B------:R-:W-:Y:S01]  /*7060*/  @P0 STG.E desc[UR38][R6.64+0xa4], R47 ;  /* 0x0000a42f06000986 */ /* 0x000fe2000c101926 */
[-C--:B-1----:R-:W-:Y:S01]  /*7070*/  FMUL R3, R50, R23.reuse ;  /* 0x0000001732037220 */ /* 0x082fe20000400000 */
[----:B------:R-:W-:Y:S01]  /*7080*/  ISETP.GT.AND P0, PT, R0, 0x39, PT ;  /* 0x000000390000780c */ /* 0x000fe20003f04270 */
        /* <DEDUP_REMOVED lines=45> */
[C---:B------:R-:W-:Y:S01]  /*7360*/  ISETP.GT.AND P1, PT, R0.reuse, 0x50, PT ;  /* 0x000000500000780c */ /* 0x040fe20003f24270 */
[-C--:B------:R-:W-:Y:S01]  /*7370*/  FMUL R127, R127, R23.reuse ;  /* 0x000000177f7f7220 */ /* 0x080fe20000400000 */
[----:B------:R-:W-:Y:S01]  /*7380*/  ISETP.GT.AND P6, PT, R0, 0xd8, PT ;  /* 0x000000d80000780c */ /* 0x000fe20003fc4270 */
        /* <DEDUP_REMOVED lines=43> */
[----:B0-----:R-:W-:Y:S01]  /*7640*/  FMUL R3, R72, R23 ;  /* 0x0000001748037220 */ /* 0x001fe20000400000 */
[C---:B------:R-:W-:Y:S01]  /*7650*/  ISETP.GT.AND P1, PT, R2.reuse, 0x8, P1 ;  /* 0x000000080200780c */ /* 0x040fe20000f24270 */
[----:B------:R-:W-:Y:S01]  /*7660*/  @P3 STG.E desc[UR38][R4.64+0x164], R69 ;  /* 0x0001644504003986 */ /* 0x000fe2000c101926 */
[----:B------:R-:W-:-:S04]  /*7670*/  ISETP.GT.AND P3, PT, R2, RZ, P5 ;  /* 0x000000ff0200720c */ /* 0x000fc80002f64270 */
[----:B------:R0:W-:Y:S01]  /*7680*/  @P2 STG.E desc[UR38][R6.64+0x160], R11 ;  /* 0x0001600b06002986 */ /* 0x0001e2000c101926 */
[----:B------:R-:W-:Y:S02]  /*7690*/  ISETP.GT.AND P2, PT, R2, 0x8, P5 ;  /* 0x000000080200780c */ /* 0x000fe40002f44270 */
[----:B------:R-:W-:Y:S01]  /*76a0*/  ISETP.GT.AND P5, PT, R0, 0x68, PT ;  /* 0x000000680000780c */ /* 0x000fe20003fa4270 */
[----:B------:R-:W-:Y:S01]  /*76b0*/  @P0 STG.E desc[UR38][R6.64+0x164], R71 ;  /* 0x0001644706000986 */ /* 0x000fe2000c101926 */
[----:B-1----:R-:W-:Y:S01]  /*76c0*/  FMUL R9, R74, R23 ;  /* 0x000000174a097220 */ /* 0x002fe20000400000 */
[----:B------:R-:W-:Y:S02]  /*76d0*/  ISETP.GT.AND P0, PT, R0, 0x69, PT ;  /* 0x000000690000780c */ /* 0x000fe40003f04270 */
[----:B------:R1:W-:Y:S01]  /*76e0*/  @P4 STG.E desc[UR38][R4.64+0x180], R3 ;  /* 0x0001800304004986 */ /* 0x0003e2000c101926 */
[----:B------:R-:W-:-:S03]  /*76f0*/  ISETP.GT.AND P4, PT, R2, RZ, P5 ;  /* 0x000000ff0200720c */ /* 0x000fc60002f84270 */
[----:B------:R-:W-:Y:S01]  /*7700*/  @P3 STG.E desc[UR38][R4.64+0x184], R73 ;  /* 0x0001844904003986 */ /* 0x000fe2000c101926 */
[----:B------:R-:W-:Y:S01]  /*7710*/  ISETP.GT.AND P3, PT, R2, RZ, P0 ;  /* 0x000000ff0200720c */ /* 0x000fe20000764270 */
[----:B0-----:R-:W-:Y:S01]  /*7720*/  FMUL R11, R78, R23 ;  /* 0x000000174e0b7220 */ /* 0x001fe20000400000 */
[----:B------:R-:W-:Y:S01]  /*7730*/  ISETP.GT.AND P0, PT, R2, 0x8, P0 ;  /* 0x000000080200780c */ /* 0x000fe20000704270 */
[----:B------:R0:W-:Y:S01]  /*7740*/  @P1 STG.E desc[UR38][R6.64+0x180], R9 ;  /* 0x0001800906001986 */ /* 0x0001e2000c101926 */
[----:B------:R-:W-:-:S03]  /*7750*/  ISETP.GT.AND P1, PT, R0, 0x70, PT ;  /* 0x000000700000780c */ /* 0x000fc60003f24270 */
[----:B------:R-:W-:Y:S01]  /*7760*/  @P2 STG.E desc[UR38][R6.64+0x184], R75 ;  /* 0x0001844b06002986 */ /* 0x000fe2000c101926 */
[-C--:B-1----:R-:W-:Y:S01]  /*7770*/  FMUL R3, R76, R23.reuse ;  /* 0x000000174c037220 */ /* 0x082fe20000400000 */
[----:B------:R-:W-:Y:S02]  /*7780*/  ISETP.GT.AND P2, PT, R2, 0x8, P5 ;  /* 0x000000080200780c */ /* 0x000fe40002f44270 */
[----:B------:R-:W-:Y:S02]  /*7790*/  ISETP.GT.AND P5, PT, R0, 0x71, PT ;  /* 0x000000710000780c */ /* 0x000fe40003fa4270 */
        /* <DEDUP_REMOVED lines=136> */
[-C--:B0-----:R-:W-:Y:S01]  /*8020*/  FMUL R11, R126, R23.reuse ;  /* 0x000000177e0b7220 */ /* 0x081fe20000400000 */
[----:B------:R-:W-:Y:S01]  /*8030*/  ISETP.GT.AND P0, PT, R2, 0x8, P0 ;  /* 0x000000080200780c */ /* 0x000fe20000704270 */
[----:B------:R0:W-:Y:S01]  /*8040*/  @P1 STG.E desc[UR38][R6.64+0x300], R9 ;  /* 0x0003000906001986 */ /* 0x0001e2000c101926 */
[----:B------:R-:W-:Y:S01]  /*8050*/  ISETP.GT.AND P1, PT, R0, 0xd0, PT ;  /* 0x000000d00000780c */ /* 0x000fe20003f24270 */
[-C--:B-1----:R-:W-:Y:S02]  /*8060*/  FMUL R3, R124, R23.reuse ;  /* 0x000000177c037220 */ /* 0x082fe40000400000 */
[----:B------:R-:W-:Y:S01]  /*8070*/  @P2 STG.E desc[UR38][R6.64+0x304], R123 ;  /* 0x0003047b06002986 */ /* 0x000fe2000c101926 */
[----:B------:R-:W-:Y:S02]  /*8080*/  ISETP.GT.AND P2, PT, R2, 0x8, P5 ;  /* 0x000000080200780c */ /* 0x000fe40002f44270 */
[----:B------:R-:W-:Y:S01]  /*8090*/  ISETP.GT.AND P5, PT, R0, 0xd1, PT ;  /* 0x000000d10000780c */ /* 0x000fe20003fa4270 */
[----:B------:R1:W-:Y:S01]  /*80a0*/  @P4 STG.E desc[UR38][R4.64+0x320], R3 ;  /* 0x0003200304004986 */ /* 0x0003e2000c101926 */
[----:B------:R-:W-:Y:S01]  /*80b0*/  ISETP.GT.AND P4, PT, R2, RZ, P1 ;  /* 0x000000ff0200720c */ /* 0x000fe20000f84270 */
[----:B0-----:R-:W-:-:S02]  /*80c0*/  FMUL R9, R128, R23 ;  /* 0x0000001780097220 */ /* 0x001fc40000400000 */
[----:B------:R-:W-:Y:S01]  /*80d0*/  @P3 STG.E desc[UR38][R4.64+0x324], R125 ;  /* 0x0003247d04003986 */ /* 0x000fe2000c101926 */
[C---:B------:R-:W-:Y:S02]  /*80e0*/  ISETP.GT.AND P3, PT, R2.reuse, RZ, P5 ;  /* 0x000000ff0200720c */ /* 0x040fe40002f64270 */
[----:B------:R-:W-:-:S03]  /*80f0*/  ISETP.GT.AND P1, PT, R2, 0x8, P1 ;  /* 0x000000080200780c */ /* 0x000fc60000f24270 */
[----:B------:R0:W-:Y:S01]  /*8100*/  @P2 STG.E desc[UR38][R6.64+0x320], R11 ;  /* 0x0003200b06002986 */ /* 0x0001e2000c101926 */
[----:B------:R-:W-:Y:S01]  /*8110*/  ISETP.GT.AND P2, PT, R2, 0x8, P5 ;  /* 0x000000080200780c */ /* 0x000fe20002f44270 */
[----:B-1----:R-:W-:Y:S02]  /*8120*/  FMUL R3, R130, R23 ;  /* 0x0000001782037220 */ /* 0x002fe40000400000 */
[----:B------:R-:W-:Y:S01]  /*8130*/  @P0 STG.E desc[UR38][R6.64+0x324], R127 ;  /* 0x0003247f06000986 */ /* 0x000fe2000c101926 */
[----:B------:R-:W-:-:S03]  /*8140*/  ISETP.GT.AND P0, PT, R0, 0xd9, PT ;  /* 0x000000d90000780c */ /* 0x000fc60003f04270 */
[----:B------:R1:W-:Y:S01]  /*8150*/  @P4 STG.E desc[UR38][R4.64+0x340], R9 ;  /* 0x0003400904004986 */ /* 0x0003e2000c101926 */
[C---:B------:R-:W-:Y:S02]  /*8160*/  ISETP.GT.AND P4, PT, R2.reuse, RZ, P6 ;  /* 0x000000ff0200720c */ /* 0x040fe40003784270 */
[C---:B------:R-:W-:Y:S01]  /*8170*/  ISETP.GT.AND P6, PT, R2.reuse, 0x8, P6 ;  /* 0x000000080200780c */ /* 0x040fe200037c4270 */
[----:B------:R-:W-:Y:S01]  /*8180*/  @P3 STG.E desc[UR38][R4.64+0x344], R129 ;  /* 0x0003448104003986 */ /* 0x000fe2000c101926 */
[----:B------:R-:W-:Y:S01]  /*8190*/  ISETP.GT.AND P3, PT, R2, RZ, P0 ;  /* 0x000000ff0200720c */ /* 0x000fe20000764270 */
[-C--:B0-----:R-:W-:Y:S02]  /*81a0*/  FMUL R11, R134, R23.reuse ;  /* 0x00000017860b7220 */ /* 0x081fe40000400000 */
[----:B------:R0:W-:Y:S01]  /*81b0*/  @P1 STG.E desc[UR38][R6.64+0x340], R3 ;  /* 0x0003400306001986 */ /* 0x0001e2000c101926 */
[----:B------:R-:W-:Y:S01]  /*81c0*/  ISETP.GT.AND P1, PT, R2, 0x8, P0 ;  /* 0x000000080200780c */ /* 0x000fe20000724270 */
[----:B-1----:R-:W-:-:S02]  /*81d0*/  FMUL R9, R132, R23 ;  /* 0x0000001784097220 */ /* 0x002fc40000400000 */
[----:B------:R-:W-:Y:S01]  /*81e0*/  @P2 STG.E desc[UR38][R6.64+0x344], R131 ;  /* 0x0003448306002986 */ /* 0x000fe2000c101926 */
[----:B------:R-:W-:-:S03]  /*81f0*/  ISETP.GT.AND P2, PT, R0, 0xe0, PT ;  /* 0x000000e00000780c */ /* 0x000fc60003f44270 */
[----:B------:R1:W-:Y:S01]  /*8200*/  @P4 STG.E desc[UR38][R4.64+0x360], R9 ;  /* 0x0003600904004986 */ /* 0x0003e2000c101926 */
[----:B------:R-:W-:Y:S02]  /*8210*/  ISETP.GT.AND P5, PT, R2, RZ, P2 ;  /* 0x000000ff0200720c */ /* 0x000fe400017a4270 */
[----:B------:R-:W-:Y:S01]  /*8220*/  ISETP.GT.AND P4, PT, R0, 0xe1, PT ;  /* 0x000000e10000780c */ /* 0x000fe20003f84270 */
[----:B0-----:R-:W-:Y:S01]  /*8230*/  FMUL R3, R136, R23 ;  /* 0x0000001788037220 */ /* 0x001fe20000400000 */
[----:B------:R-:W-:Y:S01]  /*8240*/  @P3 STG.E desc[UR38][R4.64+0x364], R133 ;  /* 0x0003648504003986 */ /* 0x000fe2000c101926 */
[C---:B------:R-:W-:Y:S02]  /*8250*/  ISETP.GT.AND P2, PT, R2.reuse, 0x8, P2 ;  /* 0x000000080200780c */ /* 0x040fe40001744270 */
[----:B------:R-:W-:Y:S01]  /*8260*/  ISETP.GT.AND P0, PT, R2, RZ, P4 ;  /* 0x000000ff0200720c */ /* 0x000fe20002704270 */
[----:B------:R0:W-:Y:S01]  /*8270*/  @P6 STG.E desc[UR38][R6.64+0x360], R11 ;  /* 0x0003600b06006986 */ /* 0x0001e2000c101926 */
[----:B------:R-:W-:-:S02]  /*8280*/  ISETP.GT.AND P3, PT, R0, 0xe8, PT ;  /* 0x000000e80000780c */ /* 0x000fc40003f64270 */
[C---:B------:R-:W-:Y:S01]  /*8290*/  ISETP.GT.AND P4, PT, R2.reuse, 0x8, P4 ;  /* 0x000000080200780c */ /* 0x040fe20002784270 */
[----:B------:R-:W-:Y:S01]  /*82a0*/  @P1 STG.E desc[UR38][R6.64+0x364], R135 ;  /* 0x0003648706001986 */ /* 0x000fe2000c101926 */
[----:B------:R-:W-:Y:S01]  /*82b0*/  ISETP.GT.AND P1, PT, R2, RZ, P3 ;  /* 0x000000ff0200720c */ /* 0x000fe20001f24270 */
[----:B-1----:R-:W-:Y:S01]  /*82c0*/  FMUL R9, R138, R23 ;  /* 0x000000178a097220 */ /* 0x002fe20000400000 */
[----:B------:R-:W-:Y:S01]  /*82d0*/  ISETP.GT.AND P3, PT, R2, 0x8, P3 ;  /* 0x000000080200780c */ /* 0x000fe20001f64270 */
[----:B------:R1:W-:Y:S01]  /*82e0*/  @P5 STG.E desc[UR38][R4.64+0x380], R3 ;  /* 0x0003800304005986 */ /* 0x0003e2000c101926 */
[----:B------:R-:W-:-:S03]  /*82f0*/  ISETP.GT.AND P5, PT, R0, 0xe9, PT ;  /* 0x000000e90000780c */ /* 0x000fc60003fa4270 */
        /* <DEDUP_REMOVED lines=8> */
[----:B------:R-:W-:Y:S02]  /*8380*/  ISETP.GT.AND P4, PT, R0, 0xf1, PT ;  /* 0x000000f10000780c */ /* 0x000fe40003f84270 */
[C---:B------:R-:W-:Y:S01]  /*8390*/  ISETP.GT.AND P6, PT, R2.reuse, RZ, P2 ;  /* 0x000000ff0200720c */ /* 0x040fe200017c4270 */
[----:B------:R-:W-:Y:S01]  /*83a0*/  @P1 STG.E desc[UR38][R4.64+0x3a0], R3 ;  /* 0x0003a00304001986 */ /* 0x000fe2000c101926 */
[----:B------:R-:W-:Y:S01]  /*83b0*/  ISETP.GT.AND P2, PT, R2, 0x8, P2 ;  /* 0x000000080200780c */ /* 0x000fe20001744270 */
[----:B0-----:R-:W-:-:S02]  /*83c0*/  FMUL R9, R142, R23 ;  /* 0x000000178e097220 */ /* 0x001fc40000400000 */
[----:B------:R-:W-:Y:S01]  /*83d0*/  @P0 STG.E desc[UR38][R4.64+0x3a4], R141 ;  /* 0x0003a48d04000986 */ /* 0x000fe2000c101926 */
[C---:B------:R-:W-:Y:S02]  /*83e0*/  ISETP.GT.AND P0, PT, R0.reuse, 0xf9, PT ;  /* 0x000000f90000780c */ /* 0x040fe40003f04270 */
[----:B------:R-:W-:Y:S01]  /*83f0*/  ISETP.GT.AND P1, PT, R0, 0xf8, PT ;  /* 0x000000f80000780c */ /* 0x000fe20003f24270 */
[----:B------:R0:W-:Y:S01]  /*8400*/  @P3 STG.E desc[UR38][R6.64+0x3a0], R9 ;  /* 0x0003a00906003986 */ /* 0x0001e2000c101926 */
[C---:B------:R-:W-:Y:S02]  /*8410*/  ISETP.GT.AND P3, PT, R2.reuse, RZ, P4 ;  /* 0x000000ff0200720c */ /* 0x040fe40002764270 */
[C---:B------:R-:W-:Y:S01]  /*8420*/  ISETP.GT.AND P4, PT, R2.reuse, 0x8, P4 ;  /* 0x000000080200780c */ /* 0x040fe20002784270 */
[----:B------:R-:W-:Y:S01]  /*8430*/  @P5 STG.E desc[UR38][R6.64+0x3a4], R143 ;  /* 0x0003a48f06005986 */ /* 0x000fe2000c101926 */
[C---:B------:R-:W-:Y:S02]  /*8440*/  ISETP.GT.AND P5, PT, R2.reuse, RZ, P0 ;  /* 0x000000ff0200720c */ /* 0x040fe400007a4270 */
[C---:B------:R-:W-:Y:S01]  /*8450*/  ISETP.GT.AND P0, PT, R2.reuse, 0x8, P0 ;  /* 0x000000080200780c */ /* 0x040fe20000704270 */
[----:B------:R1:W-:Y:S01]  /*8460*/  @P6 STG.E desc[UR38][R4.64+0x3c0], R11 ;  /* 0x0003c00b04006986 */ /* 0x0003e2000c101926 */
[----:B------:R-:W-:-:S02]  /*8470*/  ISETP.GT.AND P6, PT, R2, RZ, P1 ;  /* 0x000000ff0200720c */ /* 0x000fc40000fc4270 */
[----:B------:R-:W-:Y:S01]  /*8480*/  ISETP.GT.AND P1, PT, R2, 0x8, P1 ;  /* 0x000000080200780c */ /* 0x000fe20000f24270 */
[-C--:B0-----:R-:W-:Y:S02]  /*8490*/  FMUL R9, R146, R23.reuse ;  /* 0x0000001792097220 */ /* 0x081fe40000400000 */
[----:B------:R-:W-:Y:S02]  /*84a0*/  @P3 IMAD.MOV.U32 R2, RZ, RZ, R4 ;  /* 0x000000ffff023224 */ /* 0x000fe400078e0004 */
[----:B------:R-:W-:Y:S02]  /*84b0*/  @P3 IMAD.MOV.U32 R3, RZ, RZ, R5 ;  /* 0x000000ffff033224 */ /* 0x000fe400078e0005 */
[----:B-1----:R-:W-:-:S03]  /*84c0*/  FMUL R11, R148, R23 ;  /* 0x00000017940b7220 */ /* 0x002fc60000400000 */
[----:B------:R0:W-:Y:S02]  /*84d0*/  @P3 STG.E desc[UR38][R2.64+0x3c4], R145 ;  /* 0x0003c49102003986 */ /* 0x0001e4000c101926 */
[----:B0-----:R-:W-:Y:S02]  /*84e0*/  @P2 IMAD.MOV.U32 R2, RZ, RZ, R6 ;  /* 0x000000ffff022224 */ /* 0x001fe400078e0006 */
[----:B------:R-:W-:-:S05]  /*84f0*/  @P2 IMAD.MOV.U32 R3, RZ, RZ, R7 ;  /* 0x000000ffff032224 */ /* 0x000fca00078e0007 */
[----:B------:R0:W-:Y:S02]  /*8500*/  @P2 STG.E desc[UR38][R2.64+0x3c0], R9 ;  /* 0x0003c00902002986 */ /* 0x0001e4000c101926 */
[----:B0-----:R-:W-:Y:S02]  /*8510*/  @P4 IMAD.MOV.U32 R2, RZ, RZ, R6 ;  /* 0x000000ffff024224 */ /* 0x001fe400078e0006 */
[----:B------:R-:W-:-:S05]  /*8520*/  @P4 IMAD.MOV.U32 R3, RZ, RZ, R7 ;  /* 0x000000ffff034224 */ /* 0x000fca00078e0007 */
[----:B------:R0:W-:Y:S02]  /*8530*/  @P4 STG.E desc[UR38][R2.64+0x3c4], R147 ;  /* 0x0003c49302004986 */ /* 0x0001e4000c101926 */
[----:B0-----:R-:W-:Y:S02]  /*8540*/  @P6 IMAD.MOV.U32 R2, RZ, RZ, R4 ;  /* 0x000000ffff026224 */ /* 0x001fe400078e0004 */
[----:B------:R-:W-:-:S05]  /*8550*/  @P6 IMAD.MOV.U32 R3, RZ, RZ, R5 ;  /* 0x000000ffff036224 */ /* 0x000fca00078e0005 */
[----:B------:R0:W-:Y:S04]  /*8560*/  @P6 STG.E desc[UR38][R2.64+0x3e0], R11 ;  /* 0x0003e00b02006986 */ /* 0x0001e8000c101926 */
[----:B------:R1:W-:Y:S01]  /*8570*/  @P5 STG.E desc[UR38][R4.64+0x3e4], R149 ;  /* 0x0003e49504005986 */ /* 0x0003e2000c101926 */
[----:B0-----:R-:W-:Y:S02]  /*8580*/  @P1 IMAD.MOV.U32 R2, RZ, RZ, R6 ;  /* 0x000000ffff021224 */ /* 0x001fe400078e0006 */
[----:B------:R-:W-:-:S05]  /*8590*/  @P1 IMAD.MOV.U32 R3, RZ, RZ, R7 ;  /* 0x000000ffff031224 */ /* 0x000fca00078e0007 */
[----:B------:R1:W-:Y:S04]  /*85a0*/  @P1 STG.E desc[UR38][R2.64+0x3e0], R13 ;  /* 0x0003e00d02001986 */ /* 0x0003e8000c101926 */
[----:B------:R1:W-:Y:S02]  /*85b0*/  @P0 STG.E desc[UR38][R6.64+0x3e4], R151 ;  /* 0x0003e49706000986 */ /* 0x0003e4000c101926 */
.L_x_285:
[----:B------:R-:W-:Y:S05]  /*85c0*/  BSYNC B0 ;  /* 0x0000000000007941 */ /* 0x000fea0003800000 */
.L_x_31:
[----:B01----:R-:W-:Y:S01]  /*85d0*/  IMAD.U32 R2, RZ, RZ, UR36 ;  /* 0x00000024ff027e24 */ /* 0x003fe2000f8e00ff */
[----:B------:R-:W-:Y:S01]  /*85e0*/  ULDC.64 UR4, c[0x0][0x650] ;  /* 0x0001940000047ab9 */ /* 0x000fe20000000a00 */
[----:B------:R-:W-:Y:S01]  /*85f0*/  IMAD.U32 R0, RZ, RZ, UR41 ;  /* 0x00000029ff007e24 */ /* 0x000fe2000f8e00ff */
[----:B------:R0:W-:Y:S01]  /*8600*/  SYNCS.ARRIVE.TRANS64.A1T0 RZ, [R158+UR50], RZ ;  /* 0x000000ff9eff79a7 */ /* 0x0001e20008100032 */
[----:B------:R-:W-:Y:S01]  /*8610*/  IMAD.U32 R3, RZ, RZ, UR37 ;  /* 0x00000025ff037e24 */ /* 0x000fe2000f8e00ff */
[C---:B------:R-:W-:Y:S01]  /*8620*/  LEA R16, P0, R2.reuse, R16, 0x1 ;  /* 0x0000001002107211 */ /* 0x040fe200078008ff */
[----:B------:R-:W-:Y:S02]  /*8630*/  IMAD.MOV.U32 R18, RZ, RZ, -0x1 ;  /* 0xffffffffff127424 */ /* 0x000fe400078e00ff */
[----:B------:R-:W-:Y:S01]  /*8640*/  IMAD.MOV.U32 R19, RZ, RZ, -0x1 ;  /* 0xffffffffff137424 */ /* 0x000fe200078e00ff */
[----:B------:R-:W-:Y:S01]  /*8650*/  LEA.HI.X R17, R2, R17, R0, 0x1, P0 ;  /* 0x0000001102117211 */ /* 0x000fe200000f0c00 */
[----:B------:R-:W-:Y:S01]  /*8660*/  IMAD.MOV.U32 R2, RZ, RZ, -0x1 ;  /* 0xffffffffff027424 */ /* 0x000fe200078e00ff */
[----:B------:R-:W-:-:S02]  /*8670*/  ISETP.GE.U32.AND P0, PT, R16, UR4, PT ;  /* 0x0000000410007c0c */ /* 0x000fc4000bf06070 */
[----:B------:R-:W-:Y:S02]  /*8680*/  PRMT R0, RZ, 0x7610, R0 ;  /* 0x00007610ff007816 */ /* 0x000fe40000000000 */
[----:B------:R-:W-:-:S13]  /*8690*/  ISETP.GE.U32.AND.EX P0, PT, R17, UR5, PT, P0 ;  /* 0x0000000511007c0c */ /* 0x000fda000bf06100 */
[----:B0-----:R-:W-:Y:S05]  /*86a0*/  @P0 BRA `(.L_x_286) ;  /* 0x00000004008c0947 */ /* 0x001fea0003800000 */
[----:B------:R-:W0:Y:S01]  /*86b0*/  S2UR UR7, SR_CTAID.X ;  /* 0x00000000000779c3 */ /* 0x000e220000002500 */
[----:B------:R-:W-:Y:S01]  /*86c0*/  ULDC.64 UR4, c[0x0][0x628] ;  /* 0x00018a0000047ab9 */ /* 0x000fe20000000a00 */
[----:B------:R-:W-:Y:S01]  /*86d0*/  ULDC UR6, c[0x0][0x150] ;  /* 0x0000540000067ab9 */ /* 0x000fe20000000800 */
[----:B------:R-:W-:Y:S01]  /*86e0*/  ISETP.NE.U32.AND P0, PT, RZ, UR4, PT ;  /* 0x00000004ff007c0c */ /* 0x000fe2000bf05070 */
[----:B------:R-:W-:Y:S01]  /*86f0*/  ULDC UR15, c[0x0][0x630] ;  /* 0x00018c00000f7ab9 */ /* 0x000fe20000000800 */
[C---:B------:R-:W-:Y:S01]  /*8700*/  R2UR UR16, R16.reuse ;  /* 0x00000000101072ca */ /* 0x040fe200000e0000 */
[----:B------:R-:W-:Y:S01]  /*8710*/  ULDC UR18, c[0x0][0x154] ;  /* 0x0000550000127ab9 */ /* 0x000fe20000000800 */
[----:B------:R-:W-:Y:S01]  /*8720*/  ISETP.NE.AND.EX P0, PT, RZ, UR5, PT, P0 ;  /* 0x00000005ff007c0c */ /* 0x000fe2000bf05300 */
[----:B------:R-:W1:Y:S01]  /*8730*/  S2UR UR19, SR_CTAID.Y ;  /* 0x00000000001379c3 */ /* 0x000e620000002600 */
[----:B------:R-:W-:Y:S02]  /*8740*/  R2UR UR17, R17 ;  /* 0x00000000111172ca */ /* 0x000fe400000e0000 */
[----:B------:R-:W-:-:S02]  /*8750*/  R2UR UR12, R16 ;  /* 0x00000000100c72ca */ /* 0x000fc400000e0000 */
[----:B------:R-:W-:Y:S02]  /*8760*/  R2UR UR13, R17 ;  /* 0x00000000110d72ca */ /* 0x000fe400000e0000 */
[----:B0-----:R-:W-:-:S05]  /*8770*/  I2FP.F32.U32 R0, UR7 ;  /* 0x0000000700007c45 */ /* 0x001fca0008201000 */
[----:B------:R-:W-:-:S04]  /*8780*/  FMUL R0, R0, UR6 ;  /* 0x0000000600007c20 */ /* 0x000fc80008400000 */
[----:B------:R0:W0:Y:S01]  /*8790*/  F2I.U32.TRUNC.NTZ R2, R0 ;  /* 0x0000000000027305 */ /* 0x000022000020f000 */
[----:B-1----:R-:W-:Y:S05]  /*87a0*/  @!P0 BRA `(.L_x_287) ;  /* 0x0000000000308947 */ /* 0x002fea0003800000 */
        /* <DEDUP_REMOVED lines=12> */
.L_x_287:
[----:B------:R-:W-:Y:S01]  /*8870*/  USHF.R.U64 UR6, UR12, UR15, UR13 ;  /* 0x0000000f0c067299 */ /* 0x000fe2000800120d */
[----:B0-----:R-:W-:Y:S01]  /*8880*/  I2FP.F32.U32 R0, UR19 ;  /* 0x0000001300007c45 */ /* 0x001fe20008201000 */
[----:B------:R-:W-:Y:S01]  /*8890*/  USHF.R.U32.HI UR4, URZ, UR15, UR13 ;  /* 0x0000000f3f047299 */ /* 0x000fe2000801160d */
[----:B------:R-:W-:Y:S01]  /*88a0*/  R2UR UR14, R2 ;  /* 0x00000000020e72ca */ /* 0x000fe200000e0000 */
[----:B------:R-:W-:Y:S02]  /*88b0*/  UIADD3 UR9, UP0, URZ, -UR6, URZ ;  /* 0x800000063f097290 */ /* 0x000fe4000ff1e03f */
[----:B------:R-:W-:Y:S01]  /*88c0*/  FMUL R0, R0, UR18 ;  /* 0x0000001200007c20 */ /* 0x000fe20008400000 */
[----:B------:R-:W-:Y:S01]  /*88d0*/  ULDC.64 UR12, c[0x0][0x620] ;  /* 0x00018800000c7ab9 */ /* 0x000fe20000000a00 */
[----:B------:R-:W-:Y:S01]  /*88e0*/  UIADD3.X UR4, URZ, ~UR4, URZ, UP0, !UPT ;  /* 0x800000043f047290 */ /* 0x000fe200087fe43f */
[----:B------:R-:W-:Y:S01]  /*88f0*/  UMOV UR10, UR16 ;  /* 0x00000010000a7c82 */ /* 0x000fe20008000000 */
[----:B------:R-:W-:-:S02]  /*8900*/  UMOV UR11, UR17 ;  /* 0x00000011000b7c82 */ /* 0x000fc40008000000 */
[----:B------:R-:W0:Y:S01]  /*8910*/  F2I.U32.TRUNC.NTZ R0, R0 ;  /* 0x0000000000007305 */ /* 0x000e22000020f000 */
[----:B------:R-:W-:Y:S02]  /*8920*/  UIMAD UR4, UR4, UR12, URZ ;  /* 0x0000000c040472a4 */ /* 0x000fe4000f8e023f */
        /* <DEDUP_REMOVED lines=9> */
[----:B------:R-:W-:Y:S01]  /*89c0*/  USHF.R.U64 UR12, UR10, UR13, UR11 ;  /* 0x0000000d0a0c7299 */ /* 0x000fe2000800120b */
[----:B0-----:R-:W-:Y:S01]  /*89d0*/  R2UR UR16, R0 ;  /* 0x00000000001072ca */ /* 0x001fe200000e0000 */
[----:B------:R-:W-:Y:S01]  /*89e0*/  USHF.R.U32.HI UR10, URZ, UR13, UR11 ;  /* 0x0000000d3f0a7299 */ /* 0x000fe2000801160b */
[----:B------:R-:W-:Y:S01]  /*89f0*/  ISETP.NE.AND.EX P0, PT, RZ, UR5, PT, P0 ;  /* 0x00000005ff007c0c */ /* 0x000fe2000bf05300 */
[----:B------:R-:W-:Y:S01]  /*8a00*/  ULDC UR17, c[0x0][0x608] ;  /* 0x0001820000117ab9 */ /* 0x000fe20000000800 */
[----:B------:R-:W-:-:S02]  /*8a10*/  ULOP3.LUT UR23, URZ, UR18, URZ, 0x33, !UPT ;  /* 0x000000123f177292 */ /* 0x000fc4000f8e333f */
[----:B------:R-:W-:Y:S02]  /*8a20*/  USHF.R.U64 UR18, UR12, UR17, UR10 ;  /* 0x000000110c127299 */ /* 0x000fe4000800120a */
[----:B------:R-:W-:Y:S01]  /*8a30*/  USHF.R.U32.HI UR10, URZ, UR17, UR10 ;  /* 0x000000113f0a7299 */ /* 0x000fe2000801160a */
[----:B------:R-:W-:Y:S01]  /*8a40*/  UMOV UR20, 0x1 ;  /* 0x0000000100147882 */ /* 0x000fe20000000000 */
[----:B------:R-:W-:Y:S02]  /*8a50*/  UIADD3 UR14, -UR14, URZ, URZ ;  /* 0x0000003f0e0e7290 */ /* 0x000fe4000fffe13f */
[----:B------:R-:W-:Y:S02]  /*8a60*/  USHF.L.U32 UR13, UR20, UR22, URZ ;  /* 0x00000016140d7299 */ /* 0x000fe4000800063f */
[----:B------:R-:W-:Y:S01]  /*8a70*/  USHF.R.U64 UR20, UR18, UR22, UR10 ;  /* 0x0000001612147299 */ /* 0x000fe2000800120a */
[----:B------:R-:W-:Y:S01]  /*8a80*/  ULDC UR15, c[0x0][0x144] ;  /* 0x00005100000f7ab9 */ /* 0x000fe20000000800 */
[----:B------:R-:W-:Y:S01]  /*8a90*/  ULDC UR8, c[0x0][0x600] ;  /* 0x0001800000087ab9 */ /* 0x000fe20000000800 */
[----:B------:R-:W-:-:S02]  /*8aa0*/  UIADD3 UR21, -UR16, URZ, URZ ;  /* 0x0000003f10157290 */ /* 0x000fc4000fffe13f */
[----:B------:R-:W-:Y:S02]  /*8ab0*/  USHF.R.U32.HI UR17, URZ, UR22, UR10 ;  /* 0x000000163f117299 */ /* 0x000fe4000801160a */
[----:B------:R-:W-:Y:S02]  /*8ac0*/  UIADD3 UR9, UR8, -0x1, URZ ;  /* 0xffffffff08097890 */ /* 0x000fe4000fffe03f */
        /* <DEDUP_REMOVED lines=16> */
.L_x_288:
[----:B------:R-:W-:Y:S01]  /*8bd0*/  UISETP.NE.AND UP0, UPT, UR48, URZ, UPT ;  /* 0x0000003f3000728c */ /* 0x000fe2000bf05270 */
[----:B------:R-:W-:Y:S01]  /*8be0*/  IMAD.MOV.U32 R0, RZ, RZ, 0x1 ;  /* 0x00000001ff007424 */ /* 0x000fe200078e00ff */
[----:B------:R-:W-:Y:S01]  /*8bf0*/  USHF.R.U64 UR4, UR16, UR24, UR17 ;  /* 0x0000001810047299 */ /* 0x000fe20008001211 */
[----:B------:R-:W-:Y:S01]  /*8c00*/  IMAD.U32 R19, RZ, RZ, UR6 ;  /* 0x00000006ff137e24 */ /* 0x000fe2000f8e00ff */
[----:B------:R-:W-:Y:S02]  /*8c10*/  ULOP3.LUT UR18, UR18, UR23, URZ, 0xc0, !UPT ;  /* 0x0000001712127292 */ /* 0x000fe4000f8ec03f */
[----:B------:R-:W-:Y:S02]  /*8c20*/  UIADD3 UR5, -UR4, URZ, URZ ;  /* 0x0000003f04057290 */ /* 0x000fe4000fffe13f */
[----:B------:R-:W-:Y:S02]  /*8c30*/  ULOP3.LUT UR9, UR12, UR9, URZ, 0xc0, !UPT ;  /* 0x000000090c097292 */ /* 0x000fe4000f8ec03f */
[----:B------:R-:W-:-:S02]  /*8c40*/  UIMAD UR4, UR13, UR4, UR18 ;  /* 0x000000040d0472a4 */ /* 0x000fc4000f8e0212 */
[----:B------:R-:W-:Y:S02]  /*8c50*/  @UP0 UIMAD UR22, UR26, UR21, UR19 ;  /* 0x000000151a1602a4 */ /* 0x000fe4000f8e0213 */
[----:B------:R-:W-:Y:S01]  /*8c60*/  UIMAD UR5, UR5, UR25, UR20 ;  /* 0x00000019050572a4 */ /* 0x000fe2000f8e0214 */
[----:B------:R-:W-:Y:S02]  /*8c70*/  ULDC UR7, c[0x0][0x610] ;  /* 0x0001840000077ab9 */ /* 0x000fe40000000800 */
[----:B------:R-:W-:Y:S02]  /*8c80*/  UIMAD UR4, UR4, UR7, UR22 ;  /* 0x00000007040472a4 */ /* 0x000fe4000f8e0216 */
[----:B------:R-:W-:-:S04]  /*8c90*/  UIMAD UR5, UR5, UR8, UR9 ;  /* 0x00000008050572a4 */ /* 0x000fc8000f8e0209 */
[----:B------:R-:W-:Y:S02]  /*8ca0*/  USEL UR7, UR5, UR4, !UP0 ;  /* 0x0000000405077287 */ /* 0x000fe4000c000000 */
[----:B------:R-:W-:-:S04]  /*8cb0*/  USEL UR4, UR4, UR5, !UP0 ;  /* 0x0000000504047287 */ /* 0x000fc8000c000000 */
[----:B------:R-:W-:Y:S02]  /*8cc0*/  IMAD.U32 R2, RZ, RZ, UR7 ;  /* 0x00000007ff027e24 */ /* 0x000fe4000f8e00ff */
[----:B------:R-:W-:-:S07]  /*8cd0*/  IMAD.U32 R18, RZ, RZ, UR4 ;  /* 0x00000004ff127e24 */ /* 0x000fce000f8e00ff */
.L_x_286:
[----:B------:R-:W-:Y:S02]  /*8ce0*/  LOP3.LUT P0, RZ, R0, 0xff, RZ, 0xc0, !PT ;  /* 0x000000ff00ff7812 */ /* 0x000fe4000780c0ff */
[----:B------:R-:W-:-:S11]  /*8cf0*/  LOP3.LUT R168, R168, 0x1, RZ, 0x3c, !PT ;  /* 0x00000001a8a87812 */ /* 0x000fd600078e3cff */
[----:B------:R-:W-:Y:S05]  /*8d00*/  @P0 BRA `(.L_x_289) ;  /* 0xffffff8400fc0947 */ /* 0x000fea000383ffff */
[----:B------:R-:W-:Y:S05]  /*8d10*/  EXIT ;  /* 0x000000000000794d */ /* 0x000fea0003800000 */
.L_x_12:
[----:B------:R-:W-:-:S08]  /*8d20*/  ISETP.NE.AND P0, PT, RZ, UR8, PT ;  /* 0x00000008ff007c0c */ /* 0x000fd0000bf05270 */
[----:B-----5:R-:W0:-:S00]  /*8d30*/  USETMAXREG.DEALLOC.CTAPOOL 0x28 ;  /* 0x00000028000079c8 */ /* 0x020e0000080e0500 */
[----:B------:R-:W-:Y:S05]  /*8d40*/  @P0 EXIT ;  /* 0x000000000000094d */ /* 0x000fea0003800000 */
[----:B0-----:R-:W-:Y:S01]  /*8d50*/  LOP3.LUT P0, RZ, R5, 0xff, RZ, 0xc0, !PT ;  /* 0x000000ff05ff7812 */ /* 0x001fe2000780c0ff */
[----:B------:R-:W-:Y:S02]  /*8d60*/  IMAD.MOV.U32 R8, RZ, RZ, 0x1 ;  /* 0x00000001ff087424 */ /* 0x000fe400078e00ff */
[----:B------:R-:W-:-:S10]  /*8d70*/  IMAD.MOV.U32 R0, RZ, RZ, RZ ;  /* 0x000000ffff007224 */ /* 0x000fd400078e00ff */
[----:B------:R-:W-:Y:S05]  /*8d80*/  @!P0 BRA `(.L_x_290) ;  /* 0x0000000c00148947 */ /* 0x000fea0003800000 */
[----:B------:R-:W-:Y:S01]  /*8d90*/  LOP3.LUT P0, RZ, R4, 0x1f, RZ, 0xc0, !PT ;  /* 0x0000001f04ff7812 */ /* 0x000fe2000780c0ff */
[----:B------:R-:W-:Y:S01]  /*8da0*/  ULDC UR5, c[0x0][0x658] ;  /* 0x0001960000057ab9 */ /* 0x000fe20000000800 */
[----:B------:R-:W-:Y:S01]  /*8db0*/  UMOV UR6, 0xffffffff ;  /* 0xffffffff00067882 */ /* 0x000fe20000000000 */
[----:B------:R-:W-:Y:S01]  /*8dc0*/  BSSY B0, `(.L_x_290) ;  /* 0x00000c1000007945 */ /* 0x000fe20003800000 */
[----:B------:R-:W-:Y:S01]  /*8dd0*/  USHF.L.U32 UR6, UR6, UR5, URZ ;  /* 0x0000000506067299 */ /* 0x000fe2000800063f */
[C---:B------:R-:W-:Y:S01]  /*8de0*/  ISETP.NE.AND P3, PT, R3.reuse, RZ, PT ;  /* 0x000000ff0300720c */ /* 0x040fe20003f65270 */
[----:B------:R-:W-:Y:S01]  /*8df0*/  IMAD.MOV.U32 R9, RZ, RZ, 0x1 ;  /* 0x00000001ff097424 */ /* 0x000fe200078e00ff */
[----:B------:R-:W-:Y:S01]  /*8e00*/  ISETP.NE.OR P0, PT, R3, RZ, !P0 ;  /* 0x000000ff0300720c */ /* 0x000fe20004705670 */
[----:B------:R-:W-:Y:S01]  /*8e10*/  IMAD.MOV.U32 R8, RZ, RZ, 0x1 ;  /* 0x00000001ff087424 */ /* 0x000fe200078e00ff */
[----:B------:R-:W-:Y:S01]  /*8e20*/  ULDC UR4, c[0x0][0x600] ;  /* 0x0001800000047ab9 */ /* 0x000fe20000000800 */
[----:B------:R-:W-:Y:S01]  /*8e30*/  IMAD.MOV.U32 R0, RZ, RZ, RZ ;  /* 0x000000ffff007224 */ /* 0x000fe200078e00ff */
[----:B------:R-:W-:Y:S01]  /*8e40*/  UMOV UR7, 0x1 ;  /* 0x0000000100077882 */ /* 0x000fe20000000000 */
[----:B------:R-:W-:-:S02]  /*8e50*/  UIADD3 UR19, UR42, 0x1, URZ ;  /* 0x000000012a137890 */ /* 0x000fc4000fffe03f */
[----:B------:R-:W-:Y:S02]  /*8e60*/  ULOP3.LUT UR22, UR40, 0x2, URZ, 0xfc, !UPT ;  /* 0x0000000228167892 */ /* 0x000fe4000f8efc3f */
[----:B------:R-:W-:Y:S02]  /*8e70*/  UIADD3 UR4, UR4, -0x1, URZ ;  /* 0xffffffff04047890 */ /* 0x000fe4000fffe03f */
[----:B------:R-:W-:Y:S02]  /*8e80*/  USHF.L.U32 UR5, UR7, UR5, URZ ;  /* 0x0000000507057299 */ /* 0x000fe4000800063f */
[----:B------:R-:W-:Y:S01]  /*8e90*/  ULOP3.LUT UR6, URZ, UR6, URZ, 0x33, !UPT ;  /* 0x000000063f067292 */ /* 0x000fe2000f8e333f */
[----:B------:R-:W-:-:S11]  /*8ea0*/  ULDC.64 UR20, c[0x0][0x198] ;  /* 0x0000660000147ab9 */ /* 0x000fd60000000a00 */
.L_x_302:
[----:B------:R-:W-:-:S03]  /*8eb0*/  UMOV UR7, 0xffffffff ;  /* 0xffffffff00077882 */ /* 0x000fc60000000000 */
[----:B------:R-:W-:Y:S05]  /*8ec0*/  BRA.DIV UR7, `(.L_x_291) ;  /* 0x0000000e07947947 */ /* 0x000fea000b800000 */
[----:B------:R-:W-:-:S13]  /*8ed0*/  ELECT P6, URZ, PT ;  /* 0x00000000003f782f */ /* 0x000fda00038c0000 */
.L_x_313:
[----:B------:R-:W0:Y:S01]  /*8ee0*/  LDC R3, c[0x0][0x28c] ;  /* 0x0000a300ff037b82 */ /* 0x000e220000000800 */
[----:B------:R-:W-:Y:S01]  /*8ef0*/  BSSY B1, `(.L_x_292) ;  /* 0x0000038000017945 */ /* 0x000fe20003800000 */
[----:B0-----:R-:W-:-:S13]  /*8f00*/  ISETP.LT.OR P6, PT, R3, 0x1, !P6 ;  /* 0x000000010300780c */ /* 0x001fda00077c1670 */
[----:B------:R-:W-:Y:S05]  /*8f10*/  @P6 BRA `(.L_x_293) ;  /* 0x0000000000d46947 */ /* 0x000fea0003800000 */
[----:B------:R-:W-:Y:S02]  /*8f20*/  IMAD.SHL.U32 R6, R2, 0x100, RZ ;  /* 0x0000010002067824 */ /* 0x000fe400078e00ff */
[----:B------:R-:W-:Y:S02]  /*8f30*/  IMAD.SHL.U32 R18, R18, 0x40, RZ ;  /* 0x0000004012127824 */ /* 0x000fe400078e00ff */
[----:B------:R-:W-:Y:S02]  /*8f40*/  IMAD.MOV.U32 R11, RZ, RZ, RZ ;  /* 0x000000ffff0b7224 */ /* 0x000fe400078e00ff */
[----:B------:R-:W-:Y:S02]  /*8f50*/  IMAD.U32 R12, RZ, RZ, UR19 ;  /* 0x00000013ff0c7e24 */ /* 0x000fe4000f8e00ff */
[----:B------:R-:W-:Y:S02]  /*8f60*/  IMAD.MOV.U32 R2, RZ, RZ, R8 ;  /* 0x000000ffff027224 */ /* 0x000fe400078e0008 */
[----:B------:R-:W-:-:S07]  /*8f70*/  IMAD.MOV.U32 R3, RZ, RZ, R0 ;  /* 0x000000ffff037224 */ /* 0x000fce00078e0000 */
.L_x_297:
[----:B------:R-:W0:Y:S01]  /*8f80*/  S2R R5, SR_CgaCtaId ;  /* 0x0000000000057919 */ /* 0x000e220000008800 */
[----:B------:R-:W-:-:S04]  /*8f90*/  MOV R4, 0x400 ;  /* 0x0000040000047802 */ /* 0x000fc80000000f00 */
[----:B0-----:R-:W-:Y:S02]  /*8fa0*/  LEA R10, R5, R4, 0x18 ;  /* 0x00000004050a7211 */ /* 0x001fe400078ec0ff */
[----:B------:R-:W-:Y:S01]  /*8fb0*/  SHF.L.U32 R4, R2, 0x1f, RZ ;  /* 0x0000001f02047819 */ /* 0x000fe200000006ff */
[----:B------:R-:W0:Y:S02]  /*8fc0*/  @!P3 LDC R5, c[0x0][0x500] ;  /* 0x00014000ff05bb82 */ /* 0x000e240000000800 */
[----:B------:R-:W-:-:S04]  /*8fd0*/  IMAD R7, R3, 0x8, R10 ;  /* 0x0000000803077824 */ /* 0x000fc800078e020a */
[----:B------:R-:W1:Y:S02]  /*8fe0*/  SYNCS.PHASECHK.TRANS64.TRYWAIT P1, [R7+URZ+0x10], R4 ;  /* 0x00001004070075a7 */ /* 0x000e64000802017f */
[----:B-1----:R-:W-:Y:S05]  /*8ff0*/  @!P1 BRA `(.L_x_294) ;  /* 0x0000000c00689947 */ /* 0x002fea0003800000 */
.L_x_314:
[----:B------:R-:W-:Y:S01]  /*9000*/  UPRMT UR7, UR22, 0x9910, URZ ;  /* 0x0000991016077896 */ /* 0x000fe2000800003f */
[----:B0-----:R0:W-:Y:S03]  /*9010*/  @!P3 SYNCS.ARRIVE.TRANS64 RZ, [R7+URZ], R5 ;  /* 0x0000000507ffb9a7 */ /* 0x0011e6000800003f */
[----:B------:R-:W-:-:S06]  /*9020*/  UISETP.NE.AND UP0, UPT, UR7, 0x2, UPT ;  /* 0x000000020700788c */ /* 0x000fcc000bf05270 */
[----:B------:R-:W-:-:S13]  /*9030*/  PLOP3.LUT P1, PT, PT, PT, UP0, 0x80, 0x0 ;  /* 0x000000000000781c */ /* 0x000fda0003f2f008 */
[----:B0-----:R-:W-:Y:S05]  /*9040*/  @P1 BRA `(.L_x_295) ;  /* 0x0000000000041947 */ /* 0x001fea0003800000 */
[----:B------:R-:W-:Y:S01]  /*9050*/  BPT.TRAP 0x1 ;  /* 0x000000040000795c */ /* 0x000fe20000300000 */
.L_x_295:
[----:B------:R-:W-:Y:S05]  /*9060*/  @P0 BRA `(.L_x_296) ;  /* 0x0000000000040947 */ /* 0x000fea0003800000 */
[----:B------:R-:W-:Y:S01]  /*9070*/  BPT.TRAP 0x1 ;  /* 0x000000040000795c */ /* 0x000fe20000300000 */
.L_x_296:
[--C-:B-1----:R-:W-:Y:S01]  /*9080*/  IMAD R4, R3, 0x2000, R10.reuse ;  /* 0x0000200003047824 */ /* 0x102fe200078e020a */
[----:B------:R-:W-:Y:S01]  /*9090*/  R2UR UR9, R7 ;  /* 0x00000000070972ca */ /* 0x000fe200000e0000 */
[C---:B------:R-:W-:Y:S01]  /*90a0*/  IMAD R10, R3.reuse, 0x8000, R10 ;  /* 0x00008000030a7824 */ /* 0x040fe200078e020a */
[----:B------:R-:W-:Y:S01]  /*90b0*/  UIADD3 UR14, UP0, UR20, 0xf0, URZ ;  /* 0x000000f0140e7890 */ /* 0x000fe2000ff1e03f */
[----:B------:R-:W-:Y:S01]  /*90c0*/  VIADD R12, R12, 0xffffffff ;  /* 0xffffffff0c0c7836 */ /* 0x000fe20000000000 */
[----:B------:R-:W-:Y:S01]  /*90d0*/  R2UR UR7, R4 ;  /* 0x00000000040772ca */ /* 0x000fe200000e0000 */
[----:B------:R-:W-:Y:S01]  /*90e0*/  UIADD3 UR24, UP1, UR20, 0x1f0, URZ ;  /* 0x000001f014187890 */ /* 0x000fe2000ff3e03f */
[----:B------:R-:W-:Y:S01]  /*90f0*/  R2UR UR8, R10 ;  /* 0x000000000a0872ca */ /* 0x000fe200000e0000 */
[----:B------:R-:W-:Y:S01]  /*9100*/  UIADD3.X UR15, URZ, UR21, URZ, UP0, !UPT ;  /* 0x000000153f0f7290 */ /* 0x000fe200087fe43f */
[----:B------:R-:W-:Y:S01]  /*9110*/  R2UR UR11, R18 ;  /* 0x00000000120b72ca */ /* 0x000fe200000e0000 */
[----:B------:R-:W-:Y:S01]  /*9120*/  VIADD R3, R3, 0x1 ;  /* 0x0000000103037836 */ /* 0x000fe20000000000 */
[----:B------:R-:W-:Y:S01]  /*9130*/  R2UR UR10, R11 ;  /* 0x000000000b0a72ca */ /* 0x000fe200000e0000 */
[----:B------:R-:W-:Y:S01]  /*9140*/  UIADD3.X UR25, URZ, UR21, URZ, UP1, !UPT ;  /* 0x000000153f197290 */ /* 0x000fe20008ffe43f */
[----:B------:R-:W-:Y:S01]  /*9150*/  R2UR UR12, R19 ;  /* 0x00000000130c72ca */ /* 0x000fe200000e0000 */
[----:B------:R-:W-:Y:S01]  /*9160*/  UMOV UR16, 0x0 ;  /* 0x0000000000107882 */ /* 0x000fe20000000000 */
[----:B------:R-:W-:Y:S01]  /*9170*/  R2UR UR18, R6 ;  /* 0x00000000061272ca */ /* 0x000fe200000e0000 */
[----:B------:R-:W-:Y:S01]  /*9180*/  UMOV UR17, 0x10000000 ;  /* 0x1000000000117882 */ /* 0x000fe20000000000 */
[----:B------:R-:W-:Y:S01]  /*9190*/  ISETP.GT.AND P2, PT, R12, 0x1, PT ;  /* 0x000000010c00780c */ /* 0x000fe20003f44270 */
[----:B------:R-:W-:Y:S01]  /*91a0*/  UIADD3 UR7, UR7, 0x100, URZ ;  /* 0x0000010007077890 */ /* 0x000fe2000fffe03f */
[----:B------:R-:W-:Y:S01]  /*91b0*/  ISETP.NE.AND P1, PT, R3, 0x2, PT ;  /* 0x000000020300780c */ /* 0x000fe20003f25270 */
[----:B------:R-:W-:Y:S01]  /*91c0*/  UIADD3 UR13, UR8, 0x4100, URZ ;  /* 0x00004100080d7890 */ /* 0x000fe2000fffe03f */
[----:B------:R-:W-:-:S02]  /*91d0*/  VIADD R11, R11, 0x20 ;  /* 0x000000200b0b7836 */ /* 0x000fc40000000000 */
[----:B------:R-:W-:Y:S02]  /*91e0*/  SEL R5, RZ, 0x1, P1 ;  /* 0x00000001ff057807 */ /* 0x000fe40000800000 */
[----:B------:R-:W-:Y:S01]  /*91f0*/  UMOV UR8, UR7 ;  /* 0x0000000700087c82 */ /* 0x000fe20008000000 */
[----:B------:R-:W-:Y:S01]  /*9200*/  SEL R3, R3, RZ, P1 ;  /* 0x000000ff03037207 */ /* 0x000fe20000800000 */
[----:B------:R0:W-:Y:S01]  /*9210*/  UTMALDG.3D [UR8], [UR14], desc[UR16] ;  /* 0x000010080e0075b4 */ /* 0x0001e20008011000 */
[----:B------:R-:W-:Y:S01]  /*9220*/  LOP3.LUT R2, R2, R5, RZ, 0x3c, !PT ;  /* 0x0000000502027212 */ /* 0x000fe200078e3cff */
[----:B0-----:R-:W-:Y:S01]  /*9230*/  UMOV UR8, UR13 ;  /* 0x0000000d00087c82 */ /* 0x001fe20008000000 */
[----:B------:R-:W-:Y:S02]  /*9240*/  UMOV UR11, UR18 ;  /* 0x00000012000b7c82 */ /* 0x000fe40008000000 */
[----:B------:R0:W-:Y:S02]  /*9250*/  UTMALDG.3D [UR8], [UR24], desc[UR16] ;  /* 0x00001008180075b4 */ /* 0x0001e40008011000 */
[----:B0-----:R-:W-:Y:S05]  /*9260*/  @P2 BRA `(.L_x_297) ;  /* 0xfffffffc00442947 */ /* 0x001fea000383ffff */
.L_x_293:
[----:B------:R-:W-:Y:S05]  /*9270*/  BSYNC B1 ;  /* 0x0000000000017941 */ /* 0x000fea0003800000 */
.L_x_292:
[----:B------:R-:W-:Y:S01]  /*9280*/  LOP3.LUT P4, RZ, R9, 0xff, RZ, 0xc0, !PT ;  /* 0x000000ff09ff7812 */ /* 0x000fe2000788c0ff */
[----:B------:R-:W-:Y:S01]  /*9290*/  VIADD R0, R0, UR42 ;  /* 0x0000002a00007c36 */ /* 0x000fe20008000000 */
[----:B------:R-:W-:Y:S01]  /*92a0*/  ULDC.64 UR8, c[0x0][0x650] ;  /* 0x0001940000087ab9 */ /* 0x000fe20000000a00 */
[----:B------:R-:W-:Y:S01]  /*92b0*/  BSSY B1, `(.L_x_298) ;  /* 0x000006f000017945 */ /* 0x000fe20003800000 */
[----:B------:R-:W-:Y:S01]  /*92c0*/  IMAD.MOV.U32 R18, RZ, RZ, -0x1 ;  /* 0xffffffffff127424 */ /* 0x000fe200078e00ff */
[----:B------:R-:W-:Y:S01]  /*92d0*/  PRMT R9, RZ, 0x7610, R9 ;  /* 0x00007610ff097816 */ /* 0x000fe20000000009 */
[----:B------:R-:W-:Y:S01]  /*92e0*/  IMAD.MOV.U32 R19, RZ, RZ, -0x1 ;  /* 0xffffffffff137424 */ /* 0x000fe200078e00ff */
[C---:B------:R-:W-:Y:S02]  /*92f0*/  ISETP.GT.U32.AND P1, PT, R0.reuse, 0x1, PT ;  /* 0x000000010000780c */ /* 0x040fe40003f24070 */
[----:B------:R-:W-:Y:S02]  /*9300*/  SHF.R.U32.HI R2, RZ, 0x1, R0 ;  /* 0x00000001ff027819 */ /* 0x000fe40000011600 */
[----:B------:R-:W-:-:S02]  /*9310*/  LOP3.LUT R0, R0, 0x1, RZ, 0xc0, !PT ;  /* 0x0000000100007812 */ /* 0x000fc400078ec0ff */
[----:B------:R-:W0:Y:S01]  /*9320*/  @P4 S2R R4, SR_CgaCtaId ;  /* 0x0000000000044919 */ /* 0x000e220000008800 */
[----:B------:R-:W-:Y:S02]  /*9330*/  @P4 MOV R3, 0x400 ;  /* 0x0000040000034802 */ /* 0x000fe40000000f00 */
[----:B------:R-:W-:-:S04]  /*9340*/  LOP3.LUT R2, R2, 0x1, RZ, 0xc0, !PT ;  /* 0x0000000102027812 */ /* 0x000fc800078ec0ff */
[----:B------:R-:W-:Y:S02]  /*9350*/  ISETP.NE.U32.AND P2, PT, R2, 0x1, PT ;  /* 0x000000010200780c */ /* 0x000fe40003f45070 */
[----:B0-----:R-:W-:Y:S01]  /*9360*/  @P4 LEA R3, R4, R3, 0x18 ;  /* 0x0000000304034211 */ /* 0x001fe200078ec0ff */
[----:B------:R-:W-:-:S03]  /*9370*/  IMAD.U32 R4, RZ, RZ, UR42 ;  /* 0x0000002aff047e24 */ /* 0x000fc6000f8e00ff */
[----:B------:R0:W-:Y:S01]  /*9380*/  @P4 SYNCS.ARRIVE.TRANS64.A1T0 RZ, [R3+URZ+0x58], RZ ;  /* 0x000058ff03ff49a7 */ /* 0x0001e2000810003f */
[----:B------:R-:W-:Y:S02]  /*9390*/  IADD3 R16, P4, R16, UR36, RZ ;  /* 0x0000002410107c10 */ /* 0x000fe4000ff9e0ff */
[----:B------:R-:W-:Y:S02]  /*93a0*/  ISETP.LT.U32.AND P1, PT, R4, 0x2, P1 ;  /* 0x000000020400780c */ /* 0x000fe40000f21070 */
[----:B------:R-:W-:Y:S02]  /*93b0*/  IADD3.X R17, R17, UR41, RZ, P4, !PT ;  /* 0x0000002911117c10 */ /* 0x000fe4000a7fe4ff */
[----:B------:R-:W-:Y:S02]  /*93c0*/  ISETP.GE.U32.AND P4, PT, R16, UR8, PT ;  /* 0x0000000810007c0c */ /* 0x000fe4000bf86070 */
[----:B0-----:R-:W-:Y:S02]  /*93d0*/  SEL R3, RZ, 0x1, !P1 ;  /* 0x00000001ff037807 */ /* 0x001fe40004800000 */
[----:B------:R-:W-:-:S02]  /*93e0*/  ISETP.GE.U32.AND.EX P1, PT, R17, UR9, PT, P4 ;  /* 0x0000000911007c0c */ /* 0x000fc4000bf26140 */
[----:B------:R-:W-:-:S04]  /*93f0*/  ISETP.GT.U32.AND P2, PT, R4, 0x1, !P2 ;  /* 0x000000010400780c */ /* 0x000fc80005744070 */
[----:B------:R-:W-:-:S04]  /*9400*/  SEL R2, RZ, 0x1, !P2 ;  /* 0x00000001ff027807 */ /* 0x000fc80005000000 */
[--C-:B------:R-:W-:Y:S01]  /*9410*/  LOP3.LUT R8, R2, R8, R3.reuse, 0x96, !PT ;  /* 0x0000000802087212 */ /* 0x100fe200078e9603 */
[----:B------:R-:W-:Y:S01]  /*9420*/  IMAD.MOV.U32 R2, RZ, RZ, -0x1 ;  /* 0xffffffffff027424 */ /* 0x000fe200078e00ff */
[----:B------:R-:W-:Y:S01]  /*9430*/  PRMT R3, RZ, 0x7610, R3 ;  /* 0x00007610ff037816 */ /* 0x000fe20000000003 */
[----:B------:R-:W-:Y:S06]  /*9440*/  @P1 BRA `(.L_x_299) ;  /* 0x0000000400541947 */ /* 0x000fec0003800000 */
[----:B------:R-:W0:Y:S01]  /*9450*/  S2UR UR7, SR_CTAID.X ;  /* 0x00000000000779c3 */ /* 0x000e220000002500 */
[----:B------:R-:W-:Y:S01]  /*9460*/  ULDC.64 UR8, c[0x0][0x628] ;  /* 0x00018a0000087ab9 */ /* 0x000fe20000000a00 */
[----:B------:R-:W-:Y:S01]  /*9470*/  ULDC UR10, c[0x0][0x150] ;  /* 0x00005400000a7ab9 */ /* 0x000fe20000000800 */
[----:B------:R-:W-:Y:S01]  /*9480*/  ISETP.NE.U32.AND P1, PT, RZ, UR8, PT ;  /* 0x00000008ff007c0c */ /* 0x000fe2000bf25070 */
[----:B------:R-:W-:Y:S01]  /*9490*/  ULDC UR11, c[0x0][0x630] ;  /* 0x00018c00000b7ab9 */ /* 0x000fe20000000800 */
[----:B------:R-:W-:Y:S01]  /*94a0*/  ULDC UR13, c[0x0][0x154] ;  /* 0x00005500000d7ab9 */ /* 0x000fe20000000800 */
[----:B------:R-:W-:Y:S01]  /*94b0*/  IMAD.MOV.U32 R2, RZ, RZ, R16 ;  /* 0x000000ffff027224 */ /* 0x000fe200078e0010 */
[----:B------:R-:W-:Y:S01]  /*94c0*/  ISETP.NE.AND.EX P1, PT, RZ, UR9, PT, P1 ;  /* 0x00000009ff007c0c */ /* 0x000fe2000bf25310 */
[----:B------:R-:W1:Y:S01]  /*94d0*/  S2UR UR12, SR_CTAID.Y ;  /* 0x00000000000c79c3 */ /* 0x000e620000002600 */
[----:B0-----:R-:W-:-:S05]  /*94e0*/  I2FP.F32.U32 R3, UR7 ;  /* 0x0000000700037c45 */ /* 0x001fca0008201000 */
[----:B------:R-:W-:Y:S01]  /*94f0*/  FMUL R10, R3, UR10 ;  /* 0x0000000a030a7c20 */ /* 0x000fe20008400000 */
[----:B------:R-:W-:-:S05]  /*9500*/  IMAD.MOV.U32 R3, RZ, RZ, R17 ;  /* 0x000000ffff037224 */ /* 0x000fca00078e0011 */
[----:B------:R-:W-:Y:S05]  /*9510*/  @!P1 BRA `(.L_x_300) ;  /* 0x0000000000289947 */ /* 0x000fea0003800000 */
[----:B------:R-:W-:Y:S02]  /*9520*/  ULDC UR10, c[0x0][0x634] ;  /* 0x00018d00000a7ab9 */ /* 0x000fe40000000800 */
[----:B------:R-:W-:-:S05]  /*9530*/  IADD3 R7, P1, R16, UR10, RZ ;  /* 0x0000000a10077c10 */ /* 0x000fca000ff3e0ff */
[----:B------:R-:W-:-:S04]  /*9540*/  IMAD.X R11, RZ, RZ, R17, P1 ;  /* 0x000000ffff0b7224 */ /* 0x000fc800008e0611 */
[----:B------:R-:W-:-:S04]  /*9550*/  IMAD.WIDE.U32 R4, R11, UR8, RZ ;  /* 0x000000080b047c25 */ /* 0x000fc8000f8e00ff */
[----:B------:R-:W-:-:S04]  /*9560*/  IMAD.WIDE.U32 R4, P1, R7, UR9, R4 ;  /* 0x0000000907047c25 */ /* 0x000fc8000f820004 */
[----:B------:R-:W-:-:S04]  /*9570*/  IMAD.WIDE.U32 R6, R7, UR8, RZ ;  /* 0x0000000807067c25 */ /* 0x000fc8000f8e00ff */
[----:B------:R-:W-:Y:S01]  /*9580*/  IMAD.X R3, RZ, RZ, RZ, P1 ;  /* 0x000000ffff037224 */ /* 0x000fe200008e06ff */
[----:B------:R-:W-:Y:S01]  /*9590*/  IADD3 RZ, P1, R7, R4, RZ ;  /* 0x0000000407ff7210 */ /* 0x000fe20007f3e0ff */
[----:B------:R-:W-:-:S04]  /*95a0*/  IMAD.MOV.U32 R2, RZ, RZ, R5 ;  /* 0x000000ffff027224 */ /* 0x000fc800078e0005 */
[----:B------:R-:W-:-:S08]  /*95b0*/  IMAD.WIDE.U32.X R2, R11, UR9, R2, P1 ;  /* 0x000000090b027c25 */ /* 0x000fd000088e0402 */
.L_x_300:
[--C-:B------:R-:W-:Y:S01]  /*95c0*/  SHF.R.U64 R19, R2, UR11, R3.reuse ;  /* 0x0000000b02137c19 */ /* 0x100fe20008001203 */
[----:B------:R-:W0:Y:S01]  /*95d0*/  F2I.U32.TRUNC.NTZ R10, R10 ;  /* 0x0000000a000a7305 */ /* 0x000e22000020f000 */
[----:B------:R-:W-:Y:S01]  /*95e0*/  SHF.R.U32.HI R2, RZ, UR11, R3 ;  /* 0x0000000bff027c19 */ /* 0x000fe20008011603 */
[----:B------:R-:W-:Y:S01]  /*95f0*/  ULDC.64 UR8, c[0x0][0x620] ;  /* 0x0001880000087ab9 */ /* 0x000fe20000000a00 */
[----:B------:R-:W-:Y:S01]  /*9600*/  IADD3 R5, P1, RZ, -R19, RZ ;  /* 0x80000013ff057210 */ /* 0x000fe20007f3e0ff */
[----:B------:R-:W-:Y:S01]  /*9610*/  ULDC.64 UR14, c[0x0][0x640] ;  /* 0x00019000000e7ab9 */ /* 0x000fe20000000a00 */
[----:B-1----:R-:W-:Y:S01]  /*9620*/  I2FP.F32.U32 R4, UR12 ;  /* 0x0000000c00047c45 */ /* 0x002fe20008201000 */
[----:B------:R-:W1:Y:S01]  /*9630*/  LDC R15, c[0x0][0x610] ;  /* 0x00018400ff0f7b82 */ /* 0x000e620000000800 */
[----:B------:R-:W-:Y:S01]  /*9640*/  ULDC UR11, c[0x0][0x658] ;  /* 0x00019600000b7ab9 */ /* 0x000fe20000000800 */
[----:B------:R-:W-:Y:S01]  /*9650*/  IMAD.X R2, RZ, RZ, ~R2, P1 ;  /* 0x000000ffff027224 */ /* 0x000fe200008e0e02 */
[----:B------:R-:W-:Y:S01]  /*9660*/  ISETP.NE.U32.AND P1, PT, RZ, UR14, PT ;  /* 0x0000000eff007c0c */ /* 0x000fe2000bf25070 */
[----:B------:R-:W-:Y:S01]  /*9670*/  FMUL R6, R4, UR13 ;  /* 0x0000000d04067c20 */ /* 0x000fe20008400000 */
[----:B------:R-:W-:Y:S01]  /*9680*/  ULDC UR13, c[0x0][0x648] ;  /* 0x00019200000d7ab9 */ /* 0x000fe20000000800 */
[----:B------:R-:W-:Y:S01]  /*9690*/  IMAD R4, R2, UR8, RZ ;  /* 0x0000000802047c24 */ /* 0x000fe2000f8e02ff */
[----:B------:R-:W-:Y:S01]  /*96a0*/  ISETP.NE.AND.EX P1, PT, RZ, UR15, PT, P1 ;  /* 0x0000000fff007c0c */ /* 0x000fe2000bf25310 */
[C---:B------:R-:W-:Y:S01]  /*96b0*/  IMAD.WIDE.U32 R2, R5.reuse, UR8, R16 ;  /* 0x0000000805027c25 */ /* 0x040fe2000f8e0010 */
[----:B0-----:R-:W-:Y:S01]  /*96c0*/  R2UR UR8, R10 ;  /* 0x000000000a0872ca */ /* 0x001fe200000e0000 */
[----:B------:R-:W0:Y:S02]  /*96d0*/  F2I.U32.TRUNC.NTZ R6, R6 ;  /* 0x0000000600067305 */ /* 0x000e24000020f000 */
[----:B------:R-:W-:Y:S01]  /*96e0*/  IMAD R5, R5, UR9, R4 ;  /* 0x0000000905057c24 */ /* 0x000fe2000f8e0204 */
[----:B------:R-:W-:-:S03]  /*96f0*/  ULDC UR9, c[0x0][0x618] ;  /* 0x0001860000097ab9 */ /* 0x000fc60000000800 */
[----:B------:R-:W-:-:S05]  /*9700*/  IMAD.IADD R3, R3, 0x1, R5 ;  /* 0x0000000103037824 */ /* 0x000fca00078e0205 */
[--C-:B------:R-:W-:Y:S02]  /*9710*/  SHF.R.U64 R10, R2, UR9, R3.reuse ;  /* 0x00000009020a7c19 */ /* 0x100fe40008001203 */
[----:B------:R-:W-:Y:S01]  /*9720*/  SHF.R.U32.HI R3, RZ, UR9, R3 ;  /* 0x00000009ff037c19 */ /* 0x000fe20008011603 */
[----:B------:R-:W-:Y:S01]  /*9730*/  ULDC UR9, c[0x0][0x608] ;  /* 0x0001820000097ab9 */ /* 0x000fe20000000800 */
[----:B0-----:R-:W-:Y:S02]  /*9740*/  R2UR UR10, R6 ;  /* 0x00000000060a72ca */ /* 0x001fe400000e0000 */
[--C-:B------:R-:W-:Y:S02]  /*9750*/  SHF.R.U64 R12, R10, UR9, R3.reuse ;  /* 0x000000090a0c7c19 */ /* 0x100fe40008001203 */
[----:B------:R-:W-:Y:S01]  /*9760*/  SHF.R.U32.HI R3, RZ, UR9, R3 ;  /* 0x00000009ff037c19 */ /* 0x000fe20008011603 */
[----:B------:R-:W-:-:S03]  /*9770*/  UIADD3 UR9, -UR8, URZ, URZ ;  /* 0x0000003f08097290 */ /* 0x000fc6000fffe13f */
[--C-:B------:R-:W-:Y:S01]  /*9780*/  SHF.R.U64 R13, R12, UR11, R3.reuse ;  /* 0x0000000b0c0d7c19 */ /* 0x100fe20008001203 */
[----:B------:R-:W-:Y:S01]  /*9790*/  ULDC UR8, c[0x0][0x144] ;  /* 0x0000510000087ab9 */ /* 0x000fe20000000800 */
[----:B------:R-:W-:-:S03]  /*97a0*/  SHF.R.U32.HI R3, RZ, UR11, R3 ;  /* 0x0000000bff037c19 */ /* 0x000fc60008011603 */
[----:B------:R-:W-:Y:S01]  /*97b0*/  IMAD.MOV.U32 R2, RZ, RZ, R13 ;  /* 0x000000ffff027224 */ /* 0x000fe200078e000d */
[----:B------:R-:W-:Y:S06]  /*97c0*/  @!P1 BRA `(.L_x_301) ;  /* 0x0000000000289947 */ /* 0x000fec0003800000 */
        /* <DEDUP_REMOVED lines=10> */
.L_x_301:
[----:B------:R-:W-:Y:S01]  /*9870*/  UISETP.NE.AND UP0, UPT, UR48, URZ, UPT ;  /* 0x0000003f3000728c */ /* 0x000fe2000bf05270 */
[----:B------:R-:W-:Y:S01]  /*9880*/  SHF.R.U64 R3, R2, UR13, R3 ;  /* 0x0000000d02037c19 */ /* 0x000fe20008001203 */
[----:B------:R-:W-:Y:S01]  /*9890*/  UIADD3 UR10, -UR10, URZ, URZ ;  /* 0x0000003f0a0a7290 */ /* 0x000fe2000fffe13f */
[----:B------:R-:W-:Y:S01]  /*98a0*/  LOP3.LUT R2, R12, UR6, RZ, 0xc0, !PT ;  /* 0x000000060c027c12 */ /* 0x000fe2000f8ec0ff */
[----:B------:R-:W-:Y:S01]  /*98b0*/  UIMAD UR7, UR8, UR9, UR7 ;  /* 0x00000009080772a4 */ /* 0x000fe2000f8e0207 */
[----:B------:R-:W-:Y:S01]  /*98c0*/  LOP3.LUT R5, R10, UR4, RZ, 0xc0, !PT ;  /* 0x000000040a057c12 */ /* 0x000fe2000f8ec0ff */
[----:B------:R-:W-:Y:S01]  /*98d0*/  IMAD.MOV R4, RZ, RZ, -R3 ;  /* 0x000000ffff047224 */ /* 0x000fe200078e0a03 */
[----:B------:R-:W-:Y:S01]  /*98e0*/  ULDC UR8, c[0x0][0x148] ;  /* 0x0000520000087ab9 */ /* 0x000fe20000000800 */
[----:B------:R-:W-:Y:S01]  /*98f0*/  IMAD R18, R3, UR5, R2 ;  /* 0x0000000503127c24 */ /* 0x000fe2000f8e0202 */
[----:B------:R-:W-:Y:S01]  /*9900*/  PLOP3.LUT P1, PT, PT, PT, UP0, 0x80, 0x0 ;  /* 0x000000000000781c */ /* 0x000fe20003f2f008 */
[----:B------:R-:W-:Y:S01]  /*9910*/  IMAD.MOV.U32 R3, RZ, RZ, 0x1 ;  /* 0x00000001ff037424 */ /* 0x000fe200078e00ff */
[----:B------:R-:W-:-:S03]  /*9920*/  @UP0 UIMAD UR7, UR8, UR10, UR12 ;  /* 0x0000000a080702a4 */ /* 0x000fc6000f8e020c */
[----:B------:R-:W-:Y:S02]  /*9930*/  ULDC UR8, c[0x0][0x638] ;  /* 0x00018e0000087ab9 */ /* 0x000fe40000000800 */
[----:B------:R-:W-:Y:S02]  /*9940*/  IMAD R2, R4, UR8, R13 ;  /* 0x0000000804027c24 */ /* 0x000fe4000f8e020d */
[----:B-1----:R-:W-:Y:S01]  /*9950*/  IMAD R18, R18, R15, UR7 ;  /* 0x0000000712127e24 */ /* 0x002fe2000f8e020f */
[----:B------:R-:W-:Y:S02]  /*9960*/  ULDC UR7, c[0x0][0x600] ;  /* 0x0001800000077ab9 */ /* 0x000fe40000000800 */
[----:B------:R-:W-:-:S05]  /*9970*/  IMAD R5, R2, UR7, R5 ;  /* 0x0000000702057c24 */ /* 0x000fca000f8e0205 */
[----:B------:R-:W-:Y:S02]  /*9980*/  SEL R2, R5, R18, !P1 ;  /* 0x0000001205027207 */ /* 0x000fe40004800000 */
[----:B------:R-:W-:-:S07]  /*9990*/  SEL R18, R18, R5, !P1 ;  /* 0x0000000512127207 */ /* 0x000fce0004800000 */
.L_x_299:
[----:B------:R-:W-:Y:S05]  /*99a0*/  BSYNC B1 ;  /* 0x0000000000017941 */ /* 0x000fea0003800000 */
.L_x_298:
[----:B------:R-:W-:-:S13]  /*99b0*/  LOP3.LUT P1, RZ, R3, 0xff, RZ, 0xc0, !PT ;  /* 0x000000ff03ff7812 */ /* 0x000fda000782c0ff */
[----:B------:R-:W-:Y:S05]  /*99c0*/  @P1 BRA `(.L_x_302) ;  /* 0xfffffff400381947 */ /* 0x000fea000383ffff */
[----:B------:R-:W-:Y:S05]  /*99d0*/  BSYNC B0 ;  /* 0x0000000000007941 */ /* 0x000fea0003800000 */
.L_x_290:
[----:B------:R-:W-:-:S03]  /*99e0*/  UMOV UR7, 0xffffffff ;  /* 0xffffffff00077882 */ /* 0x000fc60000000000 */
[----:B------:R-:W-:Y:S05]  /*99f0*/  BRA.DIV UR7, `(.L_x_303) ;  /* 0x0000000207fc7947 */ /* 0x000fea000b800000 */
[----:B------:R-:W-:-:S13]  /*9a00*/  ELECT P6, URZ, PT ;  /* 0x00000000003f782f */ /* 0x000fda00038c0000 */
.L_x_317:
[----:B------:R-:W-:Y:S04]  /*9a10*/  BSSY B0, `(.L_x_304) ;  /* 0x000001a000007945 */ /* 0x000fe80003800000 */
[----:B------:R-:W-:Y:S05]  /*9a20*/  @!P6 BRA `(.L_x_305) ;  /* 0x000000000060e947 */ /* 0x000fea0003800000 */
[----:B------:R-:W-:-:S04]  /*9a30*/  ULOP3.LUT UR7, UR40, 0x2, URZ, 0xfc, !UPT ;  /* 0x0000000228077892 */ /* 0x000fc8000f8efc3f */
[----:B------:R-:W-:-:S06]  /*9a40*/  UISETP.NE.AND UP0, UPT, UR7, 0x3, UPT ;  /* 0x000000030700788c */ /* 0x000fcc000bf05270 */
[----:B------:R-:W-:-:S13]  /*9a50*/  PLOP3.LUT P0, PT, PT, PT, UP0, 0x80, 0x0 ;  /* 0x000000000000781c */ /* 0x000fda0003f0f008 */
[----:B------:R-:W-:Y:S05]  /*9a60*/  @!P0 BRA `(.L_x_306) ;  /* 0x0000000000048947 */ /* 0x000fea0003800000 */
[----:B------:R-:W-:Y:S01]  /*9a70*/  BPT.TRAP 0x1 ;  /* 0x000000040000795c */ /* 0x000fe20000300000 */
.L_x_306:
[----:B------:R-:W0:Y:S01]  /*9a80*/  S2R R3, SR_CgaCtaId ;  /* 0x0000000000037919 */ /* 0x000e220000008800 */
[----:B------:R-:W-:-:S04]  /*9a90*/  MOV R2, 0x400 ;  /* 0x0000040000027802 */ /* 0x000fc80000000f00 */
[----:B0-----:R-:W-:Y:S02]  /*9aa0*/  LEA R3, R3, R2, 0x18 ;  /* 0x0000000203037211 */ /* 0x001fe400078ec0ff */
[----:B------:R-:W-:-:S03]  /*9ab0*/  SHF.L.U32 R2, R8, 0x1f, RZ ;  /* 0x0000001f08027819 */ /* 0x000fc600000006ff */
[----:B------:R-:W-:-:S04]  /*9ac0*/  VIADD R3, R3, 0x10 ;  /* 0x0000001003037836 */ /* 0x000fc80000000000 */
[C---:B------:R-:W-:Y:S02]  /*9ad0*/  IMAD R7, R0.reuse, 0x8, R3 ;  /* 0x0000000800077824 */ /* 0x040fe400078e0203 */
[----:B------:R-:W-:Y:S02]  /*9ae0*/  VIADD R0, R0, 0x1 ;  /* 0x0000000100007836 */ /* 0x000fe40000000000 */
[----:B------:R-:W0:Y:S03]  /*9af0*/  SYNCS.PHASECHK.TRANS64.TRYWAIT P0, [R7+URZ], R2 ;  /* 0x00000002070075a7 */ /* 0x000e26000800017f */
[----:B------:R-:W-:-:S04]  /*9b00*/  ISETP.NE.AND P1, PT, R0, 0x2, PT ;  /* 0x000000020000780c */ /* 0x000fc80003f25270 */
[----:B------:R-:W-:Y:S02]  /*9b10*/  SEL R5, RZ, 0x1, P1 ;  /* 0x00000001ff057807 */ /* 0x000fe40000800000 */
[----:B------:R-:W-:Y:S02]  /*9b20*/  SEL R0, R0, RZ, P1 ;  /* 0x000000ff00007207 */ /* 0x000fe40000800000 */
[----:B------:R-:W-:Y:S01]  /*9b30*/  LOP3.LUT R5, R8, R5, RZ, 0x3c, !PT ;  /* 0x0000000508057212 */ /* 0x000fe200078e3cff */
[----:B0-----:R-:W-:Y:S06]  /*9b40*/  @!P0 BRA `(.L_x_307) ;  /* 0x0000000000c88947 */ /* 0x001fec0003800000 */
.L_x_318:
[----:B------:R-:W-:Y:S01]  /*9b50*/  IMAD R3, R0, 0x8, R3 ;  /* 0x0000000800037824 */ /* 0x000fe200078e0203 */
[----:B------:R-:W-:-:S07]  /*9b60*/  SHF.L.U32 R0, R5, 0x1f, RZ ;  /* 0x0000001f05007819 */ /* 0x000fce00000006ff */
.L_x_308:
[----:B-1----:R1:W2:Y:S02]  /*9b70*/  SYNCS.PHASECHK.TRANS64.TRYWAIT P0, [R3+URZ], R0 ;  /* 0x00000000030075a7 */ /* 0x0022a4000800017f */
[----:B--2---:R-:W-:Y:S05]  /*9b80*/  @!P0 NANOSLEEP.SYNCS 0x989680 ;  /* 0x009896800000895d */ /* 0x004fea0003900000 */
[----:B------:R-:W2:Y:S02]  /*9b90*/  @!P0 SYNCS.PHASECHK.TRANS64 P0, [R3+URZ], R0 ;  /* 0x00000000030085a7 */ /* 0x000ea4000800007f */
[----:B--2---:R-:W-:Y:S05]  /*9ba0*/  @!P0 BRA `(.L_x_308) ;  /* 0xfffffffc00f08947 */ /* 0x004fea000383ffff */
.L_x_305:
[----:B------:R-:W-:Y:S05]  /*9bb0*/  BSYNC B0 ;  /* 0x0000000000007941 */ /* 0x000fea0003800000 */
.L_x_304:
[----:B------:R-:W-:Y:S05]  /*9bc0*/  EXIT ;  /* 0x000000000000794d */ /* 0x000fea0003800000 */
.L_x_14:
[----:B0-----:R0:W1:Y:S02]  /*9bd0*/  SYNCS.PHASECHK.TRANS64.TRYWAIT P0, [R157+URZ], R0 ;  /* 0x000000009d0075a7 */ /* 0x001064000800017f */
[----:B-1----:R-:W-:Y:S05]  /*9be0*/  @!P0 NANOSLEEP.SYNCS 0x989680 ;  /* 0x009896800000895d */ /* 0x002fea0003900000 */
[----:B------:R-:W1:Y:S02]  /*9bf0*/  @!P0 SYNCS.PHASECHK.TRANS64 P0, [R157+URZ], R0 ;  /* 0x000000009d0085a7 */ /* 0x000e64000800007f */
[----:B-1----:R-:W-:Y:S05]  /*9c00*/  @!P0 BRA `(.L_x_14) ;  /* 0xfffffffc00f08947 */ /* 0x002fea000383ffff */
[----:B------:R-:W-:Y:S05]  /*9c10*/  BRA `(.L_x_309) ;  /* 0xffffff78004c7947 */ /* 0x000fea000383ffff */
.L_x_19:
[----:B-1----:R1:W2:Y:S02]  /*9c20*/  SYNCS.PHASECHK.TRANS64.TRYWAIT P1, [R3+URZ], R0 ;  /* 0x00000000030075a7 */ /* 0x0022a4000802017f */
[----:B--2---:R-:W-:Y:S05]  /*9c30*/  @!P1 NANOSLEEP.SYNCS 0x989680 ;  /* 0x009896800000995d */ /* 0x004fea0003900000 */
[----:B------:R-:W2:Y:S02]  /*9c40*/  @!P1 SYNCS.PHASECHK.TRANS64 P1, [R3+URZ], R0 ;  /* 0x00000000030095a7 */ /* 0x000ea4000802007f */
[----:B--2---:R-:W-:Y:S05]  /*9c50*/  @!P1 BRA `(.L_x_19) ;  /* 0xfffffffc00f09947 */ /* 0x004fea000383ffff */
[----:B------:R-:W-:Y:S05]  /*9c60*/  BRA `(.L_x_18) ;  /* 0xffffff7800bc7947 */ /* 0x000fea000383ffff */
.L_x_24:
[----:B-1----:R-:W-:-:S04]  /*9c70*/  IMAD.U32 R4, RZ, RZ, UR4 ;  /* 0x00000004ff047e24 */ /* 0x002fc8000f8e00ff */
[----:B------:R1:W2:Y:S03]  /*9c80*/  SYNCS.PHASECHK.TRANS64.TRYWAIT P1, [R4+URZ], R3 ;  /* 0x00000003040075a7 */ /* 0x0002a6000802017f */
[----:B--2---:R-:W-:Y:S05]  /*9c90*/  @!P1 NANOSLEEP.SYNCS 0x989680 ;  /* 0x009896800000995d */ /* 0x004fea0003900000 */
[----:B------:R-:W2:Y:S02]  /*9ca0*/  @!P1 SYNCS.PHASECHK.TRANS64 P1, [R4+URZ], R3 ;  /* 0x00000003040095a7 */ /* 0x000ea4000802007f */
[----:B--2---:R-:W-:Y:S05]  /*9cb0*/  @!P1 BRA `(.L_x_24) ;  /* 0xfffffffc00ec9947 */ /* 0x004fea000383ffff */
[----:B------:R-:W-:Y:S05]  /*9cc0*/  BRA `(.L_x_23) ;  /* 0xffffff7c00987947 */ /* 0x000fea000383ffff */
.L_x_30:
[----:B0-----:R0:W1:Y:S02]  /*9cd0*/  SYNCS.PHASECHK.TRANS64.TRYWAIT P0, [R157+URZ+0x10], R0 ;  /* 0x000010009d0075a7 */ /* 0x001064000800017f */
[----:B-1----:R-:W-:Y:S05]  /*9ce0*/  @!P0 NANOSLEEP.SYNCS 0x989680 ;  /* 0x009896800000895d */ /* 0x002fea0003900000 */
[----:B------:R-:W1:Y:S02]  /*9cf0*/  @!P0 SYNCS.PHASECHK.TRANS64 P0, [R157+URZ+0x10], R0 ;  /* 0x000010009d0085a7 */ /* 0x000e64000800007f */
[----:B-1----:R-:W-:Y:S05]  /*9d00*/  @!P0 BRA `(.L_x_30) ;  /* 0xfffffffc00f08947 */ /* 0x002fea000383ffff */
[----:B------:R-:W-:Y:S05]  /*9d10*/  BRA `(.L_x_310) ;  /* 0xffffff8000e47947 */ /* 0x000fea000383ffff */
.L_x_291:
[----:B------:R-:W-:Y:S01]  /*9d20*/  BSSY B1, `(.L_x_311) ;  /* 0x0000006000017945 */ /* 0x000fe20003800000 */
[----:B------:R-:W-:-:S07]  /*9d30*/  IMAD.MOV.U32 R15, RZ, RZ, -0x1 ;  /* 0xffffffffff0f7424 */ /* 0x000fce00078e00ff */
[----:B------:R-:W-:Y:S05]  /*9d40*/  WARPSYNC.COLLECTIVE R15, `(.L_x_312) ;  /* 0x000000000f0c7348 */ /* 0x000fea0003c00000 */
[----:B------:R-:W-:Y:S02]  /*9d50*/  ELECT P6, UR62, PT ;  /* 0x00000000003e782f */ /* 0x000fe400038c0000 */
[----:B------:R-:W-:Y:S01]  /*9d60*/  MOV R14, UR62 ;  /* 0x0000003e000e7c02 */ /* 0x000fe20008000f00 */
[----:B------:R-:W-:Y:S10]  /*9d70*/  ENDCOLLECTIVE ;  /* 0x000000000000791b */ /* 0x000ff40003800000 */
.L_x_312:
[----:B------:R-:W-:Y:S05]  /*9d80*/  BSYNC B1 ;  /* 0x0000000000017941 */ /* 0x000fea0003800000 */
.L_x_311:
[----:B------:R-:W-:Y:S05]  /*9d90*/  BRA `(.L_x_313) ;  /* 0xfffffff000507947 */ /* 0x000fea000383ffff */
.L_x_294:
[----:B-1----:R1:W2:Y:S02]  /*9da0*/  SYNCS.PHASECHK.TRANS64.TRYWAIT P1, [R7+URZ+0x10], R4 ;  /* 0x00001004070075a7 */ /* 0x0022a4000802017f */
[----:B--2---:R-:W-:Y:S05]  /*9db0*/  @!P1 NANOSLEEP.SYNCS 0x989680 ;  /* 0x009896800000995d */ /* 0x004fea0003900000 */
[----:B------:R-:W2:Y:S02]  /*9dc0*/  @!P1 SYNCS.PHASECHK.TRANS64 P1, [R7+URZ+0x10], R4 ;  /* 0x00001004070095a7 */ /* 0x000ea4000802007f */
[----:B--2---:R-:W-:Y:S05]  /*9dd0*/  @!P1 BRA `(.L_x_294) ;  /* 0xfffffffc00f09947 */ /* 0x004fea000383ffff */
[----:B------:R-:W-:Y:S05]  /*9de0*/  BRA `(.L_x_314) ;  /* 0xfffffff000847947 */ /* 0x000fea000383ffff */
.L_x_303:
[----:B------:R-:W-:Y:S01]  /*9df0*/  BSSY B0, `(.L_x_315) ;  /* 0x0000006000007945 */ /* 0x000fe20003800000 */
[----:B------:R-:W-:-:S07]  /*9e00*/  IMAD.MOV.U32 R15, RZ, RZ, -0x1 ;  /* 0xffffffffff0f7424 */ /* 0x000fce00078e00ff */
[----:B------:R-:W-:Y:S05]  /*9e10*/  WARPSYNC.COLLECTIVE R15, `(.L_x_316) ;  /* 0x000000000f0c7348 */ /* 0x000fea0003c00000 */
[----:B------:R-:W-:Y:S02]  /*9e20*/  ELECT P6, UR62, PT ;  /* 0x00000000003e782f */ /* 0x000fe400038c0000 */
[----:B------:R-:W-:Y:S01]  /*9e30*/  MOV R14, UR62 ;  /* 0x0000003e000e7c02 */ /* 0x000fe20008000f00 */
[----:B------:R-:W-:Y:S10]  /*9e40*/  ENDCOLLECTIVE ;  /* 0x000000000000791b */ /* 0x000ff40003800000 */
.L_x_316:
[----:B------:R-:W-:Y:S05]  /*9e50*/  BSYNC B0 ;  /* 0x0000000000007941 */ /* 0x000fea0003800000 */
.L_x_315:
[----:B------:R-:W-:Y:S05]  /*9e60*/  BRA `(.L_x_317) ;  /* 0xfffffff800e87947 */ /* 0x000fea000383ffff */
.L_x_307:
[----:B0-----:R0:W1:Y:S02]  /*9e70*/  SYNCS.PHASECHK.TRANS64.TRYWAIT P0, [R7+URZ], R2 ;  /* 0x00000002070075a7 */ /* 0x001064000800017f */
[----:B-1----:R-:W-:Y:S05]  /*9e80*/  @!P0 NANOSLEEP.SYNCS 0x989680 ;  /* 0x009896800000895d */ /* 0x002fea0003900000 */
[----:B------:R-:W1:Y:S02]  /*9e90*/  @!P0 SYNCS.PHASECHK.TRANS64 P0, [R7+URZ], R2 ;  /* 0x00000002070085a7 */ /* 0x000e64000800007f */
[----:B-1----:R-:W-:Y:S05]  /*9ea0*/  @!P0 BRA `(.L_x_307) ;  /* 0xfffffffc00f08947 */ /* 0x002fea000383ffff */
[----:B------:R-:W-:Y:S05]  /*9eb0*/  BRA `(.L_x_318) ;  /* 0xfffffffc00247947 */ /* 0x000fea000383ffff */
.L_x_319:
[----:B------:R-:W-:-:S00]  /*9ec0*/  BRA `(.L_x_319) ;  /* 0xfffffffc00fc7947 */ /* 0x000fc0000383ffff */
[----:B------:R-:W-:-:S00]  /*9ed0*/  NOP ;  /* 0x0000000000007918 */ /* 0x000fc00000000000 */
        /* <DEDUP_REMOVED lines=10> */
.L_x_320:


//--------------------- .nv.global.init           --------------------------
	.section	.nv.global.init,"aw",@progbits
.nv.global.init:
	.type		$str$22,@object
	.size		$str$22,($str$23 - $str$22)
$str$22:
        /*0000*/ 	.byte	0x6b, 0x5f, 0x74, 0x69, 0x6c, 0x65, 0x5f, 0x63, 0x6f, 0x75, 0x6e, 0x74, 0x20, 0x3e, 0x3d, 0x20
        /*0010*/ 	.byte	0x31, 0x00
	.type		$str$23,@object
	.size		$str$23,(__unnamed_1 - $str$23)
$str$23:
        /*0012*/ 	.byte	0x2f, 0x74, 0x6d, 0x70, 0x2f, 0x63, 0x75, 0x74, 0x6c, 0x61, 0x73, 0x73, 0x5f, 0x73, 0x77, 0x65
        /*0022*/ 	.byte	0x65, 0x70, 0x5f, 0x73, 0x72, 0x63, 0x2f, 0x69, 0x6e, 0x63, 0x6c, 0x75, 0x64, 0x65, 0x2f, 0x63
        /*0032*/ 	.byte	0x75, 0x74, 0x6c, 0x61, 0x73, 0x73, 0x2f, 0x67, 0x65, 0x6d, 0x6d, 0x2f, 0x63, 0x6f, 0x6c, 0x6c
        /*0042*/ 	.byte	0x65, 0x63, 0x74, 0x69, 0x76, 0x65, 0x2f, 0x73, 0x6d, 0x39, 0x30, 0x5f, 0x6d, 0x6d, 0x61, 0x5f
        /*0052*/ 	.byte	0x74, 0x6d, 0x61, 0x5f, 0x67, 0x6d, 0x6d, 0x61, 0x5f, 0x73, 0x73, 0x5f, 0x77, 0x61, 0x72, 0x70
        /*0062*/ 	.byte	0x73, 0x70, 0x65, 0x63, 0x69, 0x61, 0x6c, 0x69, 0x7a, 0x65, 0x64, 0x2e, 0x68, 0x70, 0x70, 0x00
	.type		__unnamed_1,@object
	.size		__unnamed_1,(.L_0 - __unnamed_1)
__unnamed_1:
        /*0072*/ 	.byte	0x76, 0x6f, 0x69, 0x64, 0x20, 0x63, 0x75, 0x74, 0x6c, 0x61, 0x73, 0x73, 0x3a, 0x3a, 0x67, 0x65
        /* <DEDUP_REMOVED lines=175> */
.L_0:


//--------------------- .nv.shared._ZN7cutlass13device_kernelINS_4gemm6kernel13GemmUniversalIN4cute5tupleIJiiiiEEENS1_10collective13CollectiveMmaINS1_34MainloopSm90TmaGmmaWarpSpecializedILi2ENS5_IJNS4_1CILi1EEESB_SB_EEENS1_32KernelTmaWarpSpecializedPingpongEEENS5_IJNSA_ILi64EEENSA_ILi256EEENSA_ILi32EEEEEEfNS5_IJlSB_lEEEfSJ_NS4_8TiledMMAINS4_8MMA_AtomIJNS4_4SM904GMMA30MMA_64x256x8_F32TF32TF32_SS_TNILNSN_7ScaleInE1ELSP_1EEEEEENS4_6LayoutISC_NS5_IJNSA_ILi0EEEST_ST_EEEEENS5_IJNS4_10UnderscoreESW_SW_EEEEENS4_13SM90_TMA_LOADENS4_14ComposedLayoutINS4_7SwizzleILi3ELi4ELi3EEENS4_18smem_ptr_flag_bitsILi32EEENSS_INS5_IJNSA_ILi8EEESH_EEENS5_IJSH_SB_EEEEEEEvNS4_8identityESZ_S19_vS1A_EENS_8epilogue10collective6detail29Sm90TmaWarpSpecializedAdapterINS1D_15DefaultEpilogueIfSJ_SJ_NS1C_6thread17LinearCombinationIfLi1EffLNS1H_9ScaleType4KindE0ELNS_15FloatRoundStyleE2EfEENS1_15EpilogueDefaultEEEEEvvEEEEvNT_6ParamsE --------------------------
	.section	.nv.shared._ZN7cutlass13device_kernelINS_4gemm6kernel13GemmUniversalIN4cute5tupleIJiiiiEEENS1_10collective13CollectiveMmaINS1_34MainloopSm90TmaGmmaWarpSpecializedILi2ENS5_IJNS4_1CILi1EEESB_SB_EEENS1_32KernelTmaWarpSpecializedPingpongEEENS5_IJNSA_ILi64EEENSA_ILi256EEENSA_ILi32EEEEEEfNS5_IJlSB_lEEEfSJ_NS4_8TiledMMAINS4_8MMA_AtomIJNS4_4SM904GMMA30MMA_64x256x8_F32TF32TF32_SS_TNILNSN_7ScaleInE1ELSP_1EEEEEENS4_6LayoutISC_NS5_IJNSA_ILi0EEEST_ST_EEEEENS5_IJNS4_10UnderscoreESW_SW_EEEEENS4_13SM90_TMA_LOADENS4_14ComposedLayoutINS4_7SwizzleILi3ELi4ELi3EEENS4_18smem_ptr_flag_bitsILi32EEENSS_INS5_IJNSA_ILi8EEESH_EEENS5_IJSH_SB_EEEEEEEvNS4_8identityESZ_S19_vS1A_EENS_8epilogue10collective6detail29Sm90TmaWarpSpecializedAdapterINS1D_15DefaultEpilogueIfSJ_SJ_NS1C_6thread17LinearCombinationIfLi1EffLNS1H_9ScaleType4KindE0ELNS_15FloatRoundStyleE2EfEENS1_15EpilogueDefaultEEEEEvvEEEEvNT_6ParamsE,"aw",@nobits
	.sectionflags	@""
	.align	16
	.zero		1024


//--------------------- .nv.shared.reserved.0     --------------------------
	.section	.nv.shared.reserved.0,"aw",@nobits
	.weak		__nv_reservedSMEM_offset_0_alias
	.size		__nv_reservedSMEM_offset_0_alias, 0, 0
	.other		__nv_reservedSMEM_offset_0_alias,@"STO_CUDA_RESERVED_SHARED STV_DEFAULT"
__nv_reservedSMEM_offset_0_alias:
	.zero		0


//--------------------- .nv.global                --------------------------
	.section	.nv.global,"aw",@nobits
.nv.global:
	.type		_ZN40_INTERNAL_6fb24091_4_k_cu_4b2b7a76_201454cute1_E,@object
	.size		_ZN40_INTERNAL_6fb24091_4_k_cu_4b2b7a76_201454cute1_E,(_ZN40_INTERNAL_6fb24091_4_k_cu_4b2b7a76_201454cuda3std3__45__cpo6cbeginE - _ZN40_INTERNAL_6fb24091_4_k_cu_4b2b7a76_201454cute1_E)
_ZN40_INTERNAL_6fb24091_4_k_cu_4b2b7a76_201454cute1_E:
	.zero		1
	.type		_ZN40_INTERNAL_6fb24091_4_k_cu_4b2b7a76_201454cuda3std3__45__cpo6cbeginE,@object
	.size		_ZN40_INTERNAL_6fb24091_4_k_cu_4b2b7a76_201454cuda3std3__45__cpo6cbeginE,(_ZN40_INTERNAL_6fb24091_4_k_cu_4b2b7a76_201454cuda3std3__48in_placeE - _ZN40_INTERNAL_6fb24091_4_k_cu_4b2b7a76_201454cuda3std3__45__cpo6cbeginE)
_ZN40_INTERNAL_6fb24091_4_k_cu_4b2b7a76_201454cuda3std3__45__cpo6cbeginE:
	.zero		1
	.type		_ZN40_INTERNAL_6fb24091_4_k_cu_4b2b7a76_201454cuda3std3__48in_placeE,@object
	.size		_ZN40_INTERNAL_6fb24091_4_k_cu_4b2b7a76_201454cuda3std3__48in_placeE,(_ZN40_INTERNAL_6fb24091_4_k_cu_4b2b7a76_201454cuda3std6ranges3__45__cpo9iter_moveE - _ZN40_INTERNAL_6fb24091_4_k_cu_4b2b7a76_201454cuda3std3__48in_placeE)
_ZN40_INTERNAL_6fb24091_4_k_cu_4b2b7a76_201454cuda3std3__48in_placeE:
	.zero		1
	.type		_ZN40_INTERNAL_6fb24091_4_k_cu_4b2b7a76_201454cuda3std6ranges3__45__cpo9iter_moveE,@object
	.size		_ZN40_INTERNAL_6fb24091_4_k_cu_4b2b7a76_201454cuda3std6ranges3__45__cpo9iter_moveE,(_ZN40_INTERNAL_6fb24091_4_k_cu_4b2b7a76_201454cuda3std3__45__cpo5beginE - _ZN40_INTERNAL_6fb24091_4_k_cu_4b2b7a76_201454cuda3std6ranges3__45__cpo9iter_moveE)
_ZN40_INTERNAL_6fb24091_4_k_cu_4b2b7a76_201454cuda3std6ranges3__45__cpo9iter_moveE:
	.zero		1
	.type		_ZN40_INTERNAL_6fb24091_4_k_cu_4b2b7a76_201454cuda3std3__45__cpo5beginE,@object
	.size		_ZN40_INTERNAL_6fb24091_4_k_cu_4b2b7a76_201454cuda3std3__45__cpo5beginE,(_ZN40_INTERNAL_6fb24091_4_k_cu_4b2b7a76_201454cuda3std3__442_GLOBAL__N__6fb24091_4_k_cu_4b2b7a76_201456ignoreE - _ZN40_INTERNAL_6fb24091_4_k_cu_4b2b7a76_201454cuda3std3__45__cpo5beginE)
_ZN40_INTERNAL_6fb24091_4_k_cu_4b2b7a76_201454cuda3std3__45__cpo5beginE:
	.zero		1
	.type		_ZN40_INTERNAL_6fb24091_4_k_cu_4b2b7a76_201454cuda3std3__442_GLOBAL__N__6fb24091_4_k_cu_4b2b7a76_201456ignoreE,@object
	.size		_ZN40_INTERNAL_6fb24091_4_k_cu_4b2b7a76_201454cuda3std3__442_GLOBAL__N__6fb24091_4_k_cu_4b2b7a76_201456ignoreE,(_ZN40_INTERNAL_6fb24091_4_k_cu_4b2b7a76_201454cute7productE - _ZN40_INTERNAL_6fb24091_4_k_cu_4b2b7a76_201454cuda3std3__442_GLOBAL__N__6fb24091_4_k_cu_4b2b7a76_201456ignoreE)
_ZN40_INTERNAL_6fb24091_4_k_cu_4b2b7a76_201454cuda3std3__442_GLOBAL__N__6fb24091_4_k_cu_4b2b7a76_201456ignoreE:
	.zero		1
	.type		_ZN40_INTERNAL_6fb24091_4_k_cu_4b2b7a76_201454cute7productE,@object
	.size		_ZN40_INTERNAL_6fb24091_4_k_cu_4b2b7a76_201454cute7productE,(_ZN40_INTERNAL_6fb24091_4_k_cu_4b2b7a76_201454cuda3std3__45__cpo3endE - _ZN40_INTERNAL_6fb24091_4_k_cu_4b2b7a76_201454cute7productE)
_ZN40_INTERNAL_6fb24091_4_k_cu_4b2b7a76_201454cute7productE:
	.zero		1
	.type		_ZN40_INTERNAL_6fb24091_4_k_cu_4b2b7a76_201454cuda3std3__45__cpo3endE,@object
	.size		_ZN40_INTERNAL_6fb24091_4_k_cu_4b2b7a76_201454cuda3std3__45__cpo3endE,(_ZN40_INTERNAL_6fb24091_4_k_cu_4b2b7a76_201454cuda3std3__419piecewise_constructE - _ZN40_INTERNAL_6fb24091_4_k_cu_4b2b7a76_201454cuda3std3__45__cpo3endE)
_ZN40_INTERNAL_6fb24091_4_k_cu_4b2b7a76_201454cuda3std3__45__cpo3endE:
	.zero		1
	.type		_ZN40_INTERNAL_6fb24091_4_k_cu_4b2b7a76_201454cuda3std3__419piecewise_constructE,@object
	.size		_ZN40_INTERNAL_6fb24091_4_k_cu_4b2b7a76_201454cuda3std3__419piecewise_constructE,(_ZN40_INTERNAL_6fb24091_4_k_cu_4b2b7a76_201454cuda3std3__45__cpo4cendE - _ZN40_INTERNAL_6fb24091_4_k_cu_4b2b7a76_201454cuda3std3__419piecewise_constructE)
_ZN40_INTERNAL_6fb24091_4_k_cu_4b2b7a76_201454cuda3std3__419piecewise_constructE:
	.zero		1
	.type		_ZN40_INTERNAL_6fb24091_4_k_cu_4b2b7a76_201454cuda3std3__45__cpo4cendE,@object
	.size		_ZN40_INTERNAL_6fb24091_4_k_cu_4b2b7a76_201454cuda3std3__45__cpo4cendE,(_ZN40_INTERNAL_6fb24091_4_k_cu_4b2b7a76_201454cuda3std6ranges3__45__cpo4swapE - _ZN40_INTERNAL_6fb24091_4_k_cu_4b2b7a76_201454cuda3std3__45__cpo4cendE)
_ZN40_INTERNAL_6fb24091_4_k_cu_4b2b7a76_201454cuda3std3__45__cpo4cendE:
	.zero		1
	.type		_ZN40_INTERNAL_6fb24091_4_k_cu_4b2b7a76_201454cuda3std6ranges3__45__cpo4swapE,@object
	.size		_ZN40_INTERNAL_6fb24091_4_k_cu_4b2b7a76_201454cuda3std6ranges3__45__cpo4swapE,(.L_8 - _ZN40_INTERNAL_6fb24091_4_k_cu_4b2b7a76_201454cuda3std6ranges3__45__cpo4swapE)
_ZN40_INTERNAL_6fb24091_4_k_cu_4b2b7a76_201454cuda3std6ranges3__45__cpo4swapE:
	.zero		1
.L_8:


//--------------------- .nv.constant0._ZN7cutlass13device_kernelINS_4gemm6kernel13GemmUniversalIN4cute5tupleIJiiiiEEENS1_10collective13CollectiveMmaINS1_34MainloopSm90TmaGmmaWarpSpecializedILi2ENS5_IJNS4_1CILi1EEESB_SB_EEENS1_32KernelTmaWarpSpecializedPingpongEEENS5_IJNSA_ILi64EEENSA_ILi256EEENSA_ILi32EEEEEEfNS5_IJlSB_lEEEfSJ_NS4_8TiledMMAINS4_8MMA_AtomIJNS4_4SM904GMMA30MMA_64x256x8_F32TF32TF32_SS_TNILNSN_7ScaleInE1ELSP_1EEEEEENS4_6LayoutISC_NS5_IJNSA_ILi0EEEST_ST_EEEEENS5_IJNS4_10UnderscoreESW_SW_EEEEENS4_13SM90_TMA_LOADENS4_14ComposedLayoutINS4_7SwizzleILi3ELi4ELi3EEENS4_18smem_ptr_flag_bitsILi32EEENSS_INS5_IJNSA_ILi8EEESH_EEENS5_IJSH_SB_EEEEEEEvNS4_8identityESZ_S19_vS1A_EENS_8epilogue10collective6detail29Sm90TmaWarpSpecializedAdapterINS1D_15DefaultEpilogueIfSJ_SJ_NS1C_6thread17LinearCombinationIfLi1EffLNS1H_9ScaleType4KindE0ELNS_15FloatRoundStyleE2EfEENS1_15EpilogueDefaultEEEEEvvEEEEvNT_6ParamsE --------------------------
	.section	.nv.constant0._ZN7cutlass13device_kernelINS_4gemm6kernel13GemmUniversalIN4cute5tupleIJiiiiEEENS1_10collective13CollectiveMmaINS1_34MainloopSm90TmaGmmaWarpSpecializedILi2ENS5_IJNS4_1CILi1EEESB_SB_EEENS1_32KernelTmaWarpSpecializedPingpongEEENS5_IJNSA_ILi64EEENSA_ILi256EEENSA_ILi32EEEEEEfNS5_IJlSB_lEEEfSJ_NS4_8TiledMMAINS4_8MMA_AtomIJNS4_4SM904GMMA30MMA_64x256x8_F32TF32TF32_SS_TNILNSN_7ScaleInE1ELSP_1EEEEEENS4_6LayoutISC_NS5_IJNSA_ILi0EEEST_ST_EEEEENS5_IJNS4_10UnderscoreESW_SW_EEEEENS4_13SM90_TMA_LOADENS4_14ComposedLayoutINS4_7SwizzleILi3ELi4ELi3EEENS4_18smem_ptr_flag_bitsILi32EEENSS_INS5_IJNSA_ILi8EEESH_EEENS5_IJSH_SB_EEEEEEEvNS4_8identityESZ_S19_vS1A_EENS_8epilogue10collective6detail29Sm90TmaWarpSpecializedAdapterINS1D_15DefaultEpilogueIfSJ_SJ_NS1C_6thread17LinearCombinationIfLi1EffLNS1H_9ScaleType4KindE0ELNS_15FloatRoundStyleE2EfEENS1_15EpilogueDefaultEEEEEvvEEEEvNT_6ParamsE,"a",@progbits
	.sectionflags	@""
	.align	4
.nv.constant0._ZN7cutlass13device_kernelINS_4gemm6kernel13GemmUniversalIN4cute5tupleIJiiiiEEENS1_10collective13CollectiveMmaINS1_34MainloopSm90TmaGmmaWarpSpecializedILi2ENS5_IJNS4_1CILi1EEESB_SB_EEENS1_32KernelTmaWarpSpecializedPingpongEEENS5_IJNSA_ILi64EEENSA_ILi256EEENSA_ILi32EEEEEEfNS5_IJlSB_lEEEfSJ_NS4_8TiledMMAINS4_8MMA_AtomIJNS4_4SM904GMMA30MMA_64x256x8_F32TF32TF32_SS_TNILNSN_7ScaleInE1ELSP_1EEEEEENS4_6LayoutISC_NS5_IJNSA_ILi0EEEST_ST_EEEEENS5_IJNS4_10UnderscoreESW_SW_EEEEENS4_13SM90_TMA_LOADENS4_14ComposedLayoutINS4_7SwizzleILi3ELi4ELi3EEENS4_18smem_ptr_flag_bitsILi32EEENSS_INS5_IJNSA_ILi8EEESH_EEENS5_IJSH_SB_EEEEEEEvNS4_8identityESZ_S19_vS1A_EENS_8epilogue10collective6detail29Sm90TmaWarpSpecializedAdapterINS1D_15DefaultEpilogueIfSJ_SJ_NS1C_6thread17LinearCombinationIfLi1EffLNS1H_9ScaleType4KindE0ELNS_15FloatRoundStyleE2EfEENS1_15EpilogueDefaultEEEEEvvEEEEvNT_6ParamsE:
	.zero		1664


//--------------------- SYMBOLS --------------------------

	.type		.nv.reservedSmem.offset0,@object
	.size		.nv.reservedSmem.offset0,0x4
	.type		__assertfail,@function
